	.target	sm_90a

	.elftype	@"ET_EXEC"


//--------------------- .note.nv.tkinfo           --------------------------
	.section	.note.nv.tkinfo,"",@"SHT_NOTE"
	.sectionflags	@"SHF_NOTE_NV_TKINFO"
	.tkinfo
        /*0018*/ 	.word	0x00000002
        /*0030*/ 	.string	""
        /*0030*/ 	.string	"ptxas"
        /*0030*/ 	.string	"Cuda compilation tools, release 13.0, V13.0.88"
        /*0030*/ 	.string	"Build cuda_13.0.r13.0/compiler.36424714_0"
        /*0030*/ 	.string	"-v  -suppress-debug-info  -lineinfo  -arch sm_90a "



//--------------------- .note.nv.cuinfo           --------------------------
	.section	.note.nv.cuinfo,"",@"SHT_NOTE"
	.sectionflags	@"SHF_NOTE_NV_CUINFO"
        /*0018*/ 	.short	0x0002
        /*001a*/ 	.short	0x005a
        /*001c*/ 	.short	0x0082
	.zero		2


//--------------------- .nv.info                  --------------------------
	.section	.nv.info,"",@"SHT_CUDA_INFO"
	.align	4


	//----- nvinfo : EIATTR_REGCOUNT
	.align		4
        /*0000*/ 	.byte	0x04, 0x2f
        /*0002*/ 	.short	(.L_1 - .L_0)
	.align		4
.L_0:
        /*0004*/ 	.word	index@(matmul_kernel)
        /*0008*/ 	.word	0x000000ff


	//----- nvinfo : EIATTR_FRAME_SIZE
	.align		4
.L_1:
        /*000c*/ 	.byte	0x04, 0x11
        /*000e*/ 	.short	(.L_3 - .L_2)
	.align		4
.L_2:
        /*0010*/ 	.word	index@(matmul_kernel)
        /*0014*/ 	.word	0x00000170


	//----- nvinfo : EIATTR_MIN_STACK_SIZE
	.align		4
.L_3:
        /*0018*/ 	.byte	0x04, 0x12
        /*001a*/ 	.short	(.L_5 - .L_4)
	.align		4
.L_4:
        /*001c*/ 	.word	index@(matmul_kernel)
        /*0020*/ 	.word	0x00000170
.L_5:


//--------------------- .nv.compat                --------------------------
	.section	.nv.compat,"",@"SHT_CUDA_COMPAT_INFO"
	.align	4
        /*0000*/ 	.byte	0x02, 0x09, 0x01, 0x00, 0x02, 0x02, 0x04, 0x00, 0x02, 0x05, 0x05, 0x00, 0x03, 0x07, 0x01, 0x01
        /*0010*/ 	.byte	0x02, 0x03, 0x00, 0x00, 0x02, 0x06, 0x01, 0x00, 0x04, 0x0b, 0x08, 0x00, 0x00, 0x00, 0x00, 0x00
        /*0020*/ 	.byte	0x00, 0x00, 0x00, 0x00


//--------------------- .nv.info.matmul_kernel    --------------------------
	.section	.nv.info.matmul_kernel,"",@"SHT_CUDA_INFO"
	.sectionflags	@""
	.align	4


	//----- nvinfo : EIATTR_CUDA_API_VERSION
	.align		4
        /*0000*/ 	.byte	0x04, 0x37
        /*0002*/ 	.short	(.L_7 - .L_6)
.L_6:
        /*0004*/ 	.word	0x00000082


	//----- nvinfo : EIATTR_KPARAM_INFO
	.align		4
.L_7:
        /*0008*/ 	.byte	0x04, 0x17
        /*000a*/ 	.short	(.L_9 - .L_8)
.L_8:
        /*000c*/ 	.word	0x00000000
        /*0010*/ 	.short	0x000d
        /*0012*/ 	.short	0x0048
        /*0014*/ 	.byte	0x00, 0xf4, 0x21, 0x00


	//----- nvinfo : EIATTR_KPARAM_INFO
	.align		4
.L_9:
        /*0018*/ 	.byte	0x04, 0x17
        /*001a*/ 	.short	(.L_11 - .L_10)
.L_10:
        /*001c*/ 	.word	0x00000000
        /*0020*/ 	.short	0x000c
        /*0022*/ 	.short	0x0040
        /*0024*/ 	.byte	0x00, 0xf4, 0x21, 0x00


	//----- nvinfo : EIATTR_KPARAM_INFO
	.align		4
.L_11:
        /*0028*/ 	.byte	0x04, 0x17
        /*002a*/ 	.short	(.L_13 - .L_12)
.L_12:
        /*002c*/ 	.word	0x00000000
        /*0030*/ 	.short	0x000b
        /*0032*/ 	.short	0x0038
        /*0034*/ 	.byte	0x00, 0xf0, 0x11, 0x00


	//----- nvinfo : EIATTR_KPARAM_INFO
	.align		4
.L_13:
        /*0038*/ 	.byte	0x04, 0x17
        /*003a*/ 	.short	(.L_15 - .L_14)
.L_14:
        /*003c*/ 	.word	0x00000000
        /*0040*/ 	.short	0x000a
        /*0042*/ 	.short	0x0034
        /*0044*/ 	.byte	0x00, 0xf0, 0x11, 0x00


	//----- nvinfo : EIATTR_KPARAM_INFO
	.align		4
.L_15:
        /*0048*/ 	.byte	0x04, 0x17
        /*004a*/ 	.short	(.L_17 - .L_16)
.L_16:
        /*004c*/ 	.word	0x00000000
        /*0050*/ 	.short	0x0009
        /*0052*/ 	.short	0x0030
        /*0054*/ 	.byte	0x00, 0xf0, 0x11, 0x00


	//----- nvinfo : EIATTR_KPARAM_INFO
	.align		4
.L_17:
        /*0058*/ 	.byte	0x04, 0x17
        /*005a*/ 	.short	(.L_19 - .L_18)
.L_18:
        /*005c*/ 	.word	0x00000000
        /*0060*/ 	.short	0x0008
        /*0062*/ 	.short	0x002c
        /*0064*/ 	.byte	0x00, 0xf0, 0x11, 0x00


	//----- nvinfo : EIATTR_KPARAM_INFO
	.align		4
.L_19:
        /*0068*/ 	.byte	0x04, 0x17
        /*006a*/ 	.short	(.L_21 - .L_20)
.L_20:
        /*006c*/ 	.word	0x00000000
        /*0070*/ 	.short	0x0007
        /*0072*/ 	.short	0x0028
        /*0074*/ 	.byte	0x00, 0xf0, 0x11, 0x00


	//----- nvinfo : EIATTR_KPARAM_INFO
	.align		4
.L_21:
        /*0078*/ 	.byte	0x04, 0x17
        /*007a*/ 	.short	(.L_23 - .L_22)
.L_22:
        /*007c*/ 	.word	0x00000000
        /*0080*/ 	.short	0x0006
        /*0082*/ 	.short	0x0024
        /*0084*/ 	.byte	0x00, 0xf0, 0x11, 0x00


	//----- nvinfo : EIATTR_KPARAM_INFO
	.align		4
.L_23:
        /*0088*/ 	.byte	0x04, 0x17
        /*008a*/ 	.short	(.L_25 - .L_24)
.L_24:
        /*008c*/ 	.word	0x00000000
        /*0090*/ 	.short	0x0005
        /*0092*/ 	.short	0x0020
        /*0094*/ 	.byte	0x00, 0xf0, 0x11, 0x00


	//----- nvinfo : EIATTR_KPARAM_INFO
	.align		4
.L_25:
        /*0098*/ 	.byte	0x04, 0x17
        /*009a*/ 	.short	(.L_27 - .L_26)
.L_26:
        /*009c*/ 	.word	0x00000000
        /*00a0*/ 	.short	0x0004
        /*00a2*/ 	.short	0x001c
        /*00a4*/ 	.byte	0x00, 0xf0, 0x11, 0x00


	//----- nvinfo : EIATTR_KPARAM_INFO
	.align		4
.L_27:
        /*00a8*/ 	.byte	0x04, 0x17
        /*00aa*/ 	.short	(.L_29 - .L_28)
.L_28:
        /*00ac*/ 	.word	0x00000000
        /*00b0*/ 	.short	0x0003
        /*00b2*/ 	.short	0x0018
        /*00b4*/ 	.byte	0x00, 0xf0, 0x11, 0x00


	//----- nvinfo : EIATTR_KPARAM_INFO
	.align		4
.L_29:
        /*00b8*/ 	.byte	0x04, 0x17
        /*00ba*/ 	.short	(.L_31 - .L_30)
.L_30:
        /*00bc*/ 	.word	0x00000000
        /*00c0*/ 	.short	0x0002
        /*00c2*/ 	.short	0x0010
        /*00c4*/ 	.byte	0x00, 0xf4, 0x21, 0x00


	//----- nvinfo : EIATTR_KPARAM_INFO
	.align		4
.L_31:
        /*00c8*/ 	.byte	0x04, 0x17
        /*00ca*/ 	.short	(.L_33 - .L_32)
.L_32:
        /*00cc*/ 	.word	0x00000000
        /*00d0*/ 	.short	0x0001
        /*00d2*/ 	.short	0x0008
        /*00d4*/ 	.byte	0x00, 0xf4, 0x21, 0x00


	//----- nvinfo : EIATTR_KPARAM_INFO
	.align		4
.L_33:
        /*00d8*/ 	.byte	0x04, 0x17
        /*00da*/ 	.short	(.L_35 - .L_34)
.L_34:
        /*00dc*/ 	.word	0x00000000
        /*00e0*/ 	.short	0x0000
        /*00e2*/ 	.short	0x0000
        /*00e4*/ 	.byte	0x00, 0xf4, 0x21, 0x00


	//----- nvinfo : EIATTR_SPARSE_MMA_MASK
	.align		4
.L_35:
        /*00e8*/ 	.byte	0x03, 0x50
        /*00ea*/ 	.short	0x0000


	//----- nvinfo : EIATTR_MAXREG_COUNT
	.align		4
        /*00ec*/ 	.byte	0x03, 0x1b
        /*00ee*/ 	.short	0x00ff


	//----- nvinfo : EIATTR_NUM_BARRIERS
	.align		4
        /*00f0*/ 	.byte	0x02, 0x4c
        /*00f2*/ 	.byte	0x01
	.zero		1


	//----- nvinfo : EIATTR_ANNOTATIONS
	.align		4
        /*00f4*/ 	.byte	0x04, 0x55
        /*00f6*/ 	.short	(.L_37 - .L_36)


	//   ....[0]....
.L_36:
        /*00f8*/ 	.word	0x00000001
        /*00fc*/ 	.byte	0xf0, 0x23, 0x00, 0x00, 0x01, 0x00, 0x00, 0x00, 0x50, 0x24, 0x00, 0x00, 0x01, 0x00, 0x00, 0x00
        /* <DEDUP_REMOVED lines=90> */
        /*06ac*/ 	.byte	0xe0, 0x4c, 0x00, 0x00, 0x01, 0x00, 0x00, 0x00, 0x10, 0x4d, 0x00, 0x00


	//----- nvinfo : EIATTR_MERCURY_ISA_VERSION
	.align		4
.L_37:
        /*06b8*/ 	.byte	0x03, 0x5f
        /*06ba*/ 	.short	0x0101


	//----- nvinfo : EIATTR_EXIT_INSTR_OFFSETS
	.align		4
        /*06bc*/ 	.byte	0x04, 0x1c
        /*06be*/ 	.short	(.L_39 - .L_38)


	//   ....[0]....
.L_38:
        /*06c0*/ 	.word	0x0000bd70


	//   ....[1]....
        /*06c4*/ 	.word	0x0000bd90


	//----- nvinfo : EIATTR_REQNTID
	.align		4
.L_39:
        /*06c8*/ 	.byte	0x04, 0x10
        /*06ca*/ 	.short	(.L_41 - .L_40)
.L_40:
        /*06cc*/ 	.word	0x00000080
        /*06d0*/ 	.word	0x00000001
        /*06d4*/ 	.word	0x00000001


	//----- nvinfo : EIATTR_CBANK_PARAM_SIZE
	.align		4
.L_41:
        /*06d8*/ 	.byte	0x03, 0x19
        /*06da*/ 	.short	0x0050


	//----- nvinfo : EIATTR_PARAM_CBANK
	.align		4
        /*06dc*/ 	.byte	0x04, 0x0a
        /*06de*/ 	.short	(.L_43 - .L_42)
	.align		4
.L_42:
        /*06e0*/ 	.word	index@(.nv.constant0.matmul_kernel)
        /*06e4*/ 	.short	0x0210
        /*06e6*/ 	.short	0x0050


	//----- nvinfo : EIATTR_SW_WAR
	.align		4
.L_43:
        /*06e8*/ 	.byte	0x04, 0x36
        /*06ea*/ 	.short	(.L_45 - .L_44)
.L_44:
        /*06ec*/ 	.word	0x00000008
.L_45:


//--------------------- .nv.callgraph             --------------------------
	.section	.nv.callgraph,"",@"SHT_CUDA_CALLGRAPH"
	.align	4
	.sectionentsize	8
	.align		4
        /*0000*/ 	.word	0x00000000
	.align		4
        /*0004*/ 	.word	0xffffffff
	.align		4
        /*0008*/ 	.word	0x00000000
	.align		4
        /*000c*/ 	.word	0xfffffffe
	.align		4
        /*0010*/ 	.word	0x00000000
	.align		4
        /*0014*/ 	.word	0xfffffffd
	.align		4
        /*0018*/ 	.word	0x00000000
	.align		4
        /*001c*/ 	.word	0xfffffffc


//--------------------- .text.matmul_kernel       --------------------------
	.section	.text.matmul_kernel,"ax",@progbits
	.align	128
        .global         matmul_kernel
        .type           matmul_kernel,@function
        .size           matmul_kernel,(.L_x_3 - matmul_kernel)
        .other          matmul_kernel,@"STO_CUDA_ENTRY STV_DEFAULT"
matmul_kernel:
.text.matmul_kernel:
[----:B------:R-:W0:Y:S08]  /*0000*/  LDC R1, c[0x0][0x28] ;  /* 0x00000a00ff017b82 */ /* 0x000e300000000800 */
[----:B------:R-:W1:Y:S01]  /*0010*/  LDC.64 R2, c[0x0][0x228] ;  /* 0x00008a00ff027b82 */ /* 0x000e620000000a00 */
[----:B------:R-:W2:Y:S01]  /*0020*/  S2R R7, SR_CTAID.X ;  /* 0x0000000000077919 */ /* 0x000ea20000002500 */
[----:B------:R-:W-:Y:S01]  /*0030*/  ULDC UR5, c[0x0][0x230] ;  /* 0x00008c0000057ab9 */ /* 0x000fe20000000800 */
[----:B------:R-:W-:Y:S01]  /*0040*/  UMOV UR12, 0x400 ;  /* 0x00000400000c7882 */ /* 0x000fe20000000000 */
[----:B------:R-:W-:Y:S01]  /*0050*/  UIADD3 UR5, UR5, 0x1f, URZ ;  /* 0x0000001f05057890 */ /* 0x000fe2000fffe03f */
[----:B------:R-:W3:Y:S01]  /*0060*/  S2R R14, SR_TID.X ;  /* 0x00000000000e7919 */ /* 0x000ee20000002100 */
[----:B------:R-:W-:Y:S01]  /*0070*/  ULDC.64 UR14, c[0x0][0x208] ;  /* 0x00008200000e7ab9 */ /* 0x000fe20000000a00 */
[----:B0-----:R-:W-:Y:S01]  /*0080*/  VIADD R1, R1, 0xfffffe90 ;  /* 0xfffffe9001017836 */ /* 0x001fe20000000000 */
[----:B------:R-:W0:Y:S01]  /*0090*/  S2UR UR4, SR_CgaCtaId ;  /* 0x00000000000479c3 */ /* 0x000e220000008800 */
[----:B------:R-:W-:Y:S01]  /*00a0*/  UISETP.GE.AND UP0, UPT, UR5, 0x20, UPT ;  /* 0x000000200500788c */ /* 0x000fe2000bf06270 */
[----:B------:R-:W-:-:S02]  /*00b0*/  CS2R R120, SRZ ;  /* 0x0000000000787805 */ /* 0x000fc4000001ff00 */
[----:B------:R-:W-:Y:S02]  /*00c0*/  CS2R R122, SRZ ;  /* 0x00000000007a7805 */ /* 0x000fe4000001ff00 */
[----:B------:R-:W-:Y:S02]  /*00d0*/  CS2R R124, SRZ ;  /* 0x00000000007c7805 */ /* 0x000fe4000001ff00 */
[----:B------:R-:W-:Y:S02]  /*00e0*/  CS2R R126, SRZ ;  /* 0x00000000007e7805 */ /* 0x000fe4000001ff00 */
[----:B------:R-:W-:Y:S02]  /*00f0*/  CS2R R128, SRZ ;  /* 0x0000000000807805 */ /* 0x000fe4000001ff00 */
[----:B------:R-:W-:Y:S02]  /*0100*/  CS2R R130, SRZ ;  /* 0x0000000000827805 */ /* 0x000fe4000001ff00 */
[----:B------:R-:W-:-:S02]  /*0110*/  CS2R R132, SRZ ;  /* 0x0000000000847805 */ /* 0x000fc4000001ff00 */
[----:B------:R-:W-:Y:S02]  /*0120*/  CS2R R134, SRZ ;  /* 0x0000000000867805 */ /* 0x000fe4000001ff00 */
[----:B------:R-:W-:Y:S02]  /*0130*/  CS2R R136, SRZ ;  /* 0x0000000000887805 */ /* 0x000fe4000001ff00 */
[----:B------:R-:W-:Y:S02]  /*0140*/  CS2R R138, SRZ ;  /* 0x00000000008a7805 */ /* 0x000fe4000001ff00 */
[----:B------:R-:W-:Y:S02]  /*0150*/  CS2R R140, SRZ ;  /* 0x00000000008c7805 */ /* 0x000fe4000001ff00 */
[----:B------:R-:W-:Y:S02]  /*0160*/  CS2R R142, SRZ ;  /* 0x00000000008e7805 */ /* 0x000fe4000001ff00 */
[----:B------:R-:W-:-:S02]  /*0170*/  CS2R R144, SRZ ;  /* 0x0000000000907805 */ /* 0x000fc4000001ff00 */
[----:B------:R-:W-:Y:S01]  /*0180*/  CS2R R146, SRZ ;  /* 0x0000000000927805 */ /* 0x000fe2000001ff00 */
[----:B-1----:R-:W-:Y:S01]  /*0190*/  VIADD R0, R3, 0x3f ;  /* 0x0000003f03007836 */ /* 0x002fe20000000000 */
[----:B------:R-:W-:Y:S02]  /*01a0*/  CS2R R148, SRZ ;  /* 0x0000000000947805 */ /* 0x000fe4000001ff00 */
[----:B------:R-:W-:Y:S02]  /*01b0*/  CS2R R150, SRZ ;  /* 0x0000000000967805 */ /* 0x000fe4000001ff00 */
[----:B------:R-:W-:Y:S02]  /*01c0*/  CS2R R88, SRZ ;  /* 0x0000000000587805 */ /* 0x000fe4000001ff00 */
[----:B------:R-:W-:Y:S02]  /*01d0*/  CS2R R90, SRZ ;  /* 0x00000000005a7805 */ /* 0x000fe4000001ff00 */
[----:B------:R-:W-:-:S02]  /*01e0*/  SHF.R.S32.HI R5, RZ, 0x1f, R0 ;  /* 0x0000001fff057819 */ /* 0x000fc40000011400 */
[----:B------:R-:W-:Y:S02]  /*01f0*/  CS2R R92, SRZ ;  /* 0x00000000005c7805 */ /* 0x000fe4000001ff00 */
[----:B------:R-:W-:Y:S01]  /*0200*/  CS2R R94, SRZ ;  /* 0x00000000005e7805 */ /* 0x000fe2000001ff00 */
[----:B0-----:R-:W-:Y:S01]  /*0210*/  ULEA UR12, UR4, UR12, 0x18 ;  /* 0x0000000c040c7291 */ /* 0x001fe2000f8ec03f */
[----:B------:R-:W-:Y:S02]  /*0220*/  LEA.HI R5, R5, R0, RZ, 0x6 ;  /* 0x0000000005057211 */ /* 0x000fe400078f30ff */
[----:B------:R-:W-:Y:S02]  /*0230*/  CS2R R96, SRZ ;  /* 0x0000000000607805 */ /* 0x000fe4000001ff00 */
[----:B--2---:R-:W-:Y:S02]  /*0240*/  IABS R10, R7 ;  /* 0x00000007000a7213 */ /* 0x004fe40000000000 */
[----:B------:R-:W-:-:S02]  /*0250*/  CS2R R98, SRZ ;  /* 0x0000000000627805 */ /* 0x000fc4000001ff00 */
[----:B------:R-:W-:Y:S02]  /*0260*/  SHF.R.S32.HI R6, RZ, 0x6, R5 ;  /* 0x00000006ff067819 */ /* 0x000fe40000011405 */
[----:B------:R-:W-:Y:S02]  /*0270*/  CS2R R100, SRZ ;  /* 0x0000000000647805 */ /* 0x000fe4000001ff00 */
[----:B---3--:R-:W-:Y:S02]  /*0280*/  LOP3.LUT R15, R14, 0x7f, RZ, 0xc0, !PT ;  /* 0x0000007f0e0f7812 */ /* 0x008fe400078ec0ff */
[----:B------:R-:W-:Y:S02]  /*0290*/  CS2R R102, SRZ ;  /* 0x0000000000667805 */ /* 0x000fe4000001ff00 */
[----:B------:R-:W-:Y:S02]  /*02a0*/  IABS R9, R6 ;  /* 0x0000000600097213 */ /* 0x000fe40000000000 */
[----:B------:R-:W-:-:S02]  /*02b0*/  CS2R R104, SRZ ;  /* 0x0000000000687805 */ /* 0x000fc4000001ff00 */
[----:B------:R-:W-:Y:S02]  /*02c0*/  IABS R12, R6 ;  /* 0x00000006000c7213 */ /* 0x000fe40000000000 */
[----:B------:R-:W-:Y:S01]  /*02d0*/  CS2R R106, SRZ ;  /* 0x00000000006a7805 */ /* 0x000fe2000001ff00 */
[----:B------:R-:W0:Y:S01]  /*02e0*/  I2F.RP R0, R9 ;  /* 0x0000000900007306 */ /* 0x000e220000209400 */
        /* <DEDUP_REMOVED lines=13> */
[----:B------:R-:W-:Y:S01]  /*03c0*/  CS2R R70, SRZ ;  /* 0x0000000000467805 */ /* 0x000fe2000001ff00 */
[----:B0-----:R-:W0:Y:S01]  /*03d0*/  MUFU.RCP R0, R0 ;  /* 0x0000000000007308 */ /* 0x001e220000001000 */
        /* <DEDUP_REMOVED lines=15> */
[----:B------:R-:W-:Y:S01]  /*04d0*/  CS2R R38, SRZ ;  /* 0x0000000000267805 */ /* 0x000fe2000001ff00 */
[----:B0-----:R-:W-:Y:S01]  /*04e0*/  VIADD R4, R0, 0xffffffe ;  /* 0x0ffffffe00047836 */ /* 0x001fe20000000000 */
[----:B------:R-:W-:Y:S01]  /*04f0*/  CS2R R40, SRZ ;  /* 0x0000000000287805 */ /* 0x000fe2000001ff00 */
[----:B------:R-:W-:Y:S01]  /*0500*/  IMAD.MOV R0, RZ, RZ, -R12 ;  /* 0x000000ffff007224 */ /* 0x000fe200078e0a0c */
[----:B------:R-:W-:Y:S01]  /*0510*/  CS2R R42, SRZ ;  /* 0x00000000002a7805 */ /* 0x000fe2000001ff00 */
[----:B------:R0:W1:Y:S01]  /*0520*/  F2I.FTZ.U32.TRUNC.NTZ R5, R4 ;  /* 0x0000000400057305 */ /* 0x000062000021f000 */
[----:B------:R-:W-:Y:S02]  /*0530*/  CS2R R44, SRZ ;  /* 0x00000000002c7805 */ /* 0x000fe4000001ff00 */
[----:B------:R-:W-:-:S02]  /*0540*/  CS2R R46, SRZ ;  /* 0x00000000002e7805 */ /* 0x000fc4000001ff00 */
[----:B------:R-:W-:Y:S02]  /*0550*/  CS2R R48, SRZ ;  /* 0x0000000000307805 */ /* 0x000fe4000001ff00 */
[----:B------:R-:W-:Y:S02]  /*0560*/  CS2R R50, SRZ ;  /* 0x0000000000327805 */ /* 0x000fe4000001ff00 */
[----:B------:R-:W-:Y:S02]  /*0570*/  CS2R R52, SRZ ;  /* 0x0000000000347805 */ /* 0x000fe4000001ff00 */
[----:B------:R-:W-:Y:S01]  /*0580*/  CS2R R54, SRZ ;  /* 0x0000000000367805 */ /* 0x000fe2000001ff00 */
[----:B0-----:R-:W-:Y:S02]  /*0590*/  IMAD.MOV.U32 R4, RZ, RZ, RZ ;  /* 0x000000ffff047224 */ /* 0x001fe400078e00ff */
[----:B-1----:R-:W-:-:S04]  /*05a0*/  IMAD.MOV R8, RZ, RZ, -R5 ;  /* 0x000000ffff087224 */ /* 0x002fc800078e0a05 */
[----:B------:R-:W-:Y:S02]  /*05b0*/  IMAD R11, R8, R9, RZ ;  /* 0x00000009080b7224 */ /* 0x000fe400078e02ff */
[----:B------:R-:W-:Y:S02]  /*05c0*/  IMAD.MOV.U32 R8, RZ, RZ, R10 ;  /* 0x000000ffff087224 */ /* 0x000fe400078e000a */
[----:B------:R-:W-:-:S06]  /*05d0*/  IMAD.HI.U32 R5, R5, R11, R4 ;  /* 0x0000000b05057227 */ /* 0x000fcc00078e0004 */
[----:B------:R-:W-:-:S04]  /*05e0*/  IMAD.HI.U32 R5, R5, R8, RZ ;  /* 0x0000000805057227 */ /* 0x000fc800078e00ff */
[----:B------:R-:W-:-:S05]  /*05f0*/  IMAD R0, R5, R0, R8 ;  /* 0x0000000005007224 */ /* 0x000fca00078e0208 */
[----:B------:R-:W-:-:S13]  /*0600*/  ISETP.GT.U32.AND P1, PT, R9, R0, PT ;  /* 0x000000000900720c */ /* 0x000fda0003f24070 */
[----:B------:R-:W-:Y:S02]  /*0610*/  @!P1 IMAD.IADD R0, R0, 0x1, -R9 ;  /* 0x0000000100009824 */ /* 0x000fe400078e0a09 */
[----:B------:R-:W-:Y:S01]  /*0620*/  @!P1 VIADD R5, R5, 0x1 ;  /* 0x0000000105059836 */ /* 0x000fe20000000000 */
[----:B------:R-:W-:Y:S02]  /*0630*/  ISETP.NE.AND P1, PT, R6, RZ, PT ;  /* 0x000000ff0600720c */ /* 0x000fe40003f25270 */
[----:B------:R-:W-:Y:S02]  /*0640*/  ISETP.GE.U32.AND P0, PT, R0, R9, PT ;  /* 0x000000090000720c */ /* 0x000fe40003f06070 */
[----:B------:R-:W-:-:S04]  /*0650*/  LOP3.LUT R0, R7, R6, RZ, 0x3c, !PT ;  /* 0x0000000607007212 */ /* 0x000fc800078e3cff */
[----:B------:R-:W-:Y:S01]  /*0660*/  ISETP.GE.AND P2, PT, R0, RZ, PT ;  /* 0x000000ff0000720c */ /* 0x000fe20003f46270 */
[----:B------:R-:W-:-:S06]  /*0670*/  VIADD R0, R2, 0xff ;  /* 0x000000ff02007836 */ /* 0x000fcc0000000000 */
[----:B------:R-:W-:-:S04]  /*0680*/  @P0 VIADD R5, R5, 0x1 ;  /* 0x0000000105050836 */ /* 0x000fc80000000000 */
[----:B------:R-:W-:Y:S01]  /*0690*/  IMAD.MOV.U32 R10, RZ, RZ, R5 ;  /* 0x000000ffff0a7224 */ /* 0x000fe200078e0005 */
[----:B------:R-:W-:-:S03]  /*06a0*/  SHF.R.S32.HI R5, RZ, 0x1f, R0 ;  /* 0x0000001fff057819 */ /* 0x000fc60000011400 */
[----:B------:R-:W-:Y:S01]  /*06b0*/  @!P2 IMAD.MOV R10, RZ, RZ, -R10 ;  /* 0x000000ffff0aa224 */ /* 0x000fe200078e0a0a */
[----:B------:R-:W-:Y:S02]  /*06c0*/  LEA.HI R5, R5, R0, RZ, 0x8 ;  /* 0x0000000005057211 */ /* 0x000fe400078f40ff */
[----:B------:R-:W-:-:S04]  /*06d0*/  @!P1 LOP3.LUT R10, RZ, R6, RZ, 0x33, !PT ;  /* 0x00000006ff0a9212 */ /* 0x000fc800078e33ff */
[----:B------:R-:W-:Y:S01]  /*06e0*/  LEA.HI.SX32 R5, R5, -R10, 0x18 ;  /* 0x8000000a05057211 */ /* 0x000fe200078fc2ff */
[----:B------:R-:W-:-:S03]  /*06f0*/  IMAD.MOV R8, RZ, RZ, -R10 ;  /* 0x000000ffff087224 */ /* 0x000fc600078e0a0a */
[----:B------:R-:W-:Y:S01]  /*0700*/  VIMNMX R11, R5, 0x1, PT ;  /* 0x00000001050b7848 */ /* 0x000fe20003fe0100 */
[----:B------:R-:W-:-:S03]  /*0710*/  IMAD R8, R6, R8, R7 ;  /* 0x0000000806087224 */ /* 0x000fc600078e0207 */
[-C--:B------:R-:W-:Y:S02]  /*0720*/  IABS R9, R11.reuse ;  /* 0x0000000b00097213 */ /* 0x080fe40000000000 */
[----:B------:R-:W-:Y:S02]  /*0730*/  IABS R13, R11 ;  /* 0x0000000b000d7213 */ /* 0x000fe40000000000 */
[----:B------:R-:W0:Y:S08]  /*0740*/  I2F.RP R0, R9 ;  /* 0x0000000900007306 */ /* 0x000e300000209400 */
[----:B0-----:R-:W0:Y:S02]  /*0750*/  MUFU.RCP R0, R0 ;  /* 0x0000000000007308 */ /* 0x001e240000001000 */
[----:B0-----:R-:W-:-:S02]  /*0760*/  VIADD R4, R0, 0xffffffe ;  /* 0x0ffffffe00047836 */ /* 0x001fc40000000000 */
[----:B------:R-:W-:-:S04]  /*0770*/  IMAD.MOV R0, RZ, RZ, -R13 ;  /* 0x000000ffff007224 */ /* 0x000fc800078e0a0d */
[----:B------:R0:W1:Y:S02]  /*0780*/  F2I.FTZ.U32.TRUNC.NTZ R5, R4 ;  /* 0x0000000400057305 */ /* 0x000064000021f000 */
[----:B0-----:R-:W-:Y:S02]  /*0790*/  IMAD.MOV.U32 R4, RZ, RZ, RZ ;  /* 0x000000ffff047224 */ /* 0x001fe400078e00ff */
[----:B-1----:R-:W-:-:S04]  /*07a0*/  IMAD.MOV R12, RZ, RZ, -R5 ;  /* 0x000000ffff0c7224 */ /* 0x002fc800078e0a05 */
[----:B------:R-:W-:Y:S01]  /*07b0*/  IMAD.MOV.U32 R6, RZ, RZ, R12 ;  /* 0x000000ffff067224 */ /* 0x000fe200078e000c */
[----:B------:R-:W-:-:S03]  /*07c0*/  IABS R12, R8 ;  /* 0x00000008000c7213 */ /* 0x000fc60000000000 */
        /* <DEDUP_REMOVED lines=11> */
[----:B------:R-:W-:-:S07]  /*0880*/  ISETP.GE.AND P2, PT, R0, RZ, PT ;  /* 0x000000ff0000720c */ /* 0x000fce0003f46270 */
[----:B------:R-:W-:Y:S01]  /*0890*/  @P0 VIADD R5, R5, 0x1 ;  /* 0x0000000105050836 */ /* 0x000fe20000000000 */
[----:B------:R-:W-:-:S05]  /*08a0*/  PLOP3.LUT P0, PT, PT, PT, UP0, 0x80, 0x0 ;  /* 0x000000000000781c */ /* 0x000fca0003f0f008 */
[----:B------:R-:W-:Y:S01]  /*08b0*/  @!P2 IMAD.MOV R5, RZ, RZ, -R5 ;  /* 0x000000ffff05a224 */ /* 0x000fe200078e0a05 */
[----:B------:R-:W-:-:S05]  /*08c0*/  @!P1 LOP3.LUT R5, RZ, R11, RZ, 0x33, !PT ;  /* 0x0000000bff059212 */ /* 0x000fca00078e33ff */
[----:B------:R-:W-:Y:S02]  /*08d0*/  IMAD.MOV R0, RZ, RZ, -R5 ;  /* 0x000000ffff007224 */ /* 0x000fe400078e0a05 */
[----:B------:R-:W-:Y:S02]  /*08e0*/  IMAD.SHL.U32 R7, R5, 0x40, RZ ;  /* 0x0000004005077824 */ /* 0x000fe400078e00ff */
[----:B------:R-:W-:-:S04]  /*08f0*/  IMAD R0, R11, R0, R8 ;  /* 0x000000000b007224 */ /* 0x000fc800078e0208 */
[----:B------:R-:W-:-:S04]  /*0900*/  IMAD.IADD R0, R10, 0x1, R0 ;  /* 0x000000010a007824 */ /* 0x000fc800078e0200 */
[----:B------:R-:W-:Y:S01]  /*0910*/  IMAD R6, R0, 0x100, R15 ;  /* 0x0000010000067824 */ /* 0x000fe200078e020f */
[----:B------:R-:W-:-:S03]  /*0920*/  LOP3.LUT R0, R14, 0x60, RZ, 0xc0, !PT ;  /* 0x000000600e007812 */ /* 0x000fc600078ec0ff */
[----:B------:R-:W-:Y:S01]  /*0930*/  VIADD R8, R6, 0x80 ;  /* 0x0000008006087836 */ /* 0x000fe20000000000 */
[----:B------:R-:W-:Y:S06]  /*0940*/  @!P0 BRA `(.L_x_0) ;  /* 0x00000054002c8947 */ /* 0x000fec0003800000 */
[----:B------:R-:W-:Y:S01]  /*0950*/  IABS R18, R2 ;  /* 0x0000000200127213 */ /* 0x000fe20000000000 */
[----:B------:R-:W-:Y:S01]  /*0960*/  ULDC UR4, c[0x0][0x240] ;  /* 0x0000900000047ab9 */ /* 0x000fe20000000800 */
[----:B------:R-:W-:Y:S01]  /*0970*/  IABS R27, R3 ;  /* 0x00000003001b7213 */ /* 0x000fe20000000000 */
[----:B------:R-:W-:Y:S01]  /*0980*/  ULDC.64 UR8, c[0x0][0x218] ;  /* 0x0000860000087ab9 */ /* 0x000fe20000000a00 */
[----:B------:R-:W0:Y:S01]  /*0990*/  I2F.RP R10, R18 ;  /* 0x00000012000a7306 */ /* 0x000e220000209400 */
[----:B------:R-:W-:Y:S01]  /*09a0*/  IABS R12, R8 ;  /* 0x00000008000c7213 */ /* 0x000fe20000000000 */
[----:B------:R-:W-:Y:S01]  /*09b0*/  ULDC UR16, c[0x0][0x234] ;  /* 0x00008d0000107ab9 */ /* 0x000fe20000000800 */
[----:B------:R-:W-:Y:S01]  /*09c0*/  IABS R13, R6 ;  /* 0x00000006000d7213 */ /* 0x000fe20000000000 */
[----:B------:R-:W-:Y:S01]  /*09d0*/  USHF.R.S32.HI UR6, URZ, 0x1f, UR5 ;  /* 0x0000001f3f067899 */ /* 0x000fe20008011405 */
[----:B------:R-:W-:Y:S01]  /*09e0*/  LEA.HI R32, R0, R7, RZ, 0x1b ;  /* 0x0000000700207211 */ /* 0x000fe200078fd8ff */
[----:B------:R-:W-:Y:S01]  /*09f0*/  ULDC UR11, c[0x0][0x23c] ;  /* 0x00008f00000b7ab9 */ /* 0x000fe20000000800 */
[----:B------:R-:W-:Y:S01]  /*0a00*/  ISETP.GE.AND P6, PT, R8, RZ, PT ;  /* 0x000000ff0800720c */ /* 0x000fe20003fc6270 */
[----:B------:R-:W1:Y:S01]  /*0a10*/  I2F.RP R9, R27 ;  /* 0x0000001b00097306 */ /* 0x000e620000209400 */
[----:B------:R-:W-:Y:S01]  /*0a20*/  IABS R31, R32 ;  /* 0x00000020001f7213 */ /* 0x000fe20000000000 */
[C---:B------:R-:W-:Y:S01]  /*0a30*/  VIADD R0, R32.reuse, 0x3c ;  /* 0x0000003c20007836 */ /* 0x040fe20000000000 */
[----:B------:R-:W-:Y:S01]  /*0a40*/  ULEA.HI UR6, UR6, UR5, URZ, 0x5 ;  /* 0x0000000506067291 */ /* 0x000fe2000f8f283f */
[C---:B------:R-:W-:Y:S01]  /*0a50*/  VIADD R19, R32.reuse, 0x38 ;  /* 0x0000003820137836 */ /* 0x040fe20000000000 */
[----:B------:R-:W-:Y:S01]  /*0a60*/  UIADD3 UR7, UR12, 0x2000, URZ ;  /* 0x000020000c077890 */ /* 0x000fe2000fffe03f */
[----:B------:R-:W-:Y:S01]  /*0a70*/  VIADD R20, R32, 0x34 ;  /* 0x0000003420147836 */ /* 0x000fe20000000000 */
[----:B------:R-:W-:Y:S01]  /*0a80*/  ISETP.GE.AND P3, PT, R0, RZ, PT ;  /* 0x000000ff0000720c */ /* 0x000fe20003f66270 */
[----:B0-----:R-:W0:Y:S01]  /*0a90*/  MUFU.RCP R10, R10 ;  /* 0x0000000a000a7308 */ /* 0x001e220000001000 */
[----:B------:R-:W-:Y:S01]  /*0aa0*/  IABS R15, R19 ;  /* 0x00000013000f7213 */ /* 0x000fe20000000000 */
[C---:B------:R-:W-:Y:S01]  /*0ab0*/  VIADD R33, R32.reuse, 0x28 ;  /* 0x0000002820217836 */ /* 0x040fe20000000000 */
[----:B------:R-:W-:Y:S01]  /*0ac0*/  IABS R17, R20 ;  /* 0x0000001400117213 */ /* 0x000fe20000000000 */
[C---:B------:R-:W-:Y:S01]  /*0ad0*/  VIADD R34, R32.reuse, 0x24 ;  /* 0x0000002420227836 */ /* 0x040fe20000000000 */
[----:B------:R-:W-:Y:S01]  /*0ae0*/  ISETP.GE.AND P4, PT, R19, RZ, PT ;  /* 0x000000ff1300720c */ /* 0x000fe20003f86270 */
[----:B------:R-:W-:Y:S01]  /*0af0*/  VIADD R19, R32, 0x30 ;  /* 0x0000003020137836 */ /* 0x000fe20000000000 */
[----:B------:R-:W-:Y:S01]  /*0b00*/  ISETP.GE.AND P5, PT, R20, RZ, PT ;  /* 0x000000ff1400720c */ /* 0x000fe20003fa6270 */
[----:B-1----:R-:W1:Y:S01]  /*0b10*/  MUFU.RCP R9, R9 ;  /* 0x0000000900097308 */ /* 0x002e620000001000 */
[C---:B------:R-:W-:Y:S01]  /*0b20*/  VIADD R20, R32.reuse, 0x2c ;  /* 0x0000002c20147836 */ /* 0x040fe20000000000 */
[----:B------:R-:W-:Y:S01]  /*0b30*/  USHF.R.S32.HI UR13, URZ, 0x5, UR6 ;  /* 0x000000053f0d7899 */ /* 0x000fe20008011406 */
[C---:B------:R-:W-:Y:S01]  /*0b40*/  VIADD R35, R32.reuse, 0x20 ;  /* 0x0000002020237836 */ /* 0x040fe20000000000 */
[----:B------:R-:W-:Y:S01]  /*0b50*/  ULDC UR18, c[0x0][0x230] ;  /* 0x00008c0000127ab9 */ /* 0x000fe20000000800 */
[C---:B------:R-:W-:Y:S01]  /*0b60*/  VIADD R36, R32.reuse, 0x1c ;  /* 0x0000001c20247836 */ /* 0x040fe20000000000 */
[----:B------:R-:W-:Y:S01]  /*0b70*/  ULDC UR19, c[0x0][0x210] ;  /* 0x0000840000137ab9 */ /* 0x000fe20000000800 */
[----:B------:R-:W-:Y:S01]  /*0b80*/  VIADD R37, R32, 0x18 ;  /* 0x0000001820257836 */ /* 0x000fe20000000000 */
[----:B------:R-:W-:Y:S01]  /*0b90*/  IABS R21, R35 ;  /* 0x0000002300157213 */ /* 0x000fe20000000000 */
[----:B0-----:R-:W-:Y:S01]  /*0ba0*/  VIADD R4, R10, 0xffffffe ;  /* 0x0ffffffe0a047836 */ /* 0x001fe20000000000 */
[----:B------:R-:W-:Y:S01]  /*0bb0*/  IABS R23, R36 ;  /* 0x0000002400177213 */ /* 0x000fe20000000000 */
[C---:B------:R-:W-:Y:S01]  /*0bc0*/  VIADD R38, R32.reuse, 0x14 ;  /* 0x0000001420267836 */ /* 0x040fe20000000000 */
[----:B------:R-:W-:Y:S01]  /*0bd0*/  IABS R25, R37 ;  /* 0x0000002500197213 */ /* 0x000fe20000000000 */
[----:B------:R0:W2:Y:S01]  /*0be0*/  F2I.FTZ.U32.TRUNC.NTZ R5, R4 ;  /* 0x0000000400057305 */ /* 0x0000a2000021f000 */
[C---:B------:R-:W-:Y:S01]  /*0bf0*/  VIADD R39, R32.reuse, 0x10 ;  /* 0x0000001020277836 */ /* 0x040fe20000000000 */
[----:B------:R-:W-:Y:S01]  /*0c00*/  USHF.L.U32 UR52, UR11, 0x5, URZ ;  /* 0x000000050b347899 */ /* 0x000fe2000800063f */
[----:B------:R-:W-:Y:S01]  /*0c10*/  IABS R26, R38 ;  /* 0x00000026001a7213 */ /* 0x000fe20000000000 */
[----:B-1----:R-:W-:Y:S01]  /*0c20*/  VIADD R10, R9, 0xffffffe ;  /* 0x0ffffffe090a7836 */ /* 0x002fe20000000000 */
[----:B------:R-:W-:Y:S01]  /*0c30*/  USHF.R.U32.HI UR7, URZ, 0x4, UR7 ;  /* 0x000000043f077899 */ /* 0x000fe20008011607 */
[C---:B------:R-:W-:Y:S01]  /*0c40*/  VIADD R40, R32.reuse, 0xc ;  /* 0x0000000c20287836 */ /* 0x040fe20000000000 */
[----:B------:R-:W-:Y:S01]  /*0c50*/  CS2R R120, SRZ ;  /* 0x0000000000787805 */ /* 0x000fe2000001ff00 */
[C---:B------:R-:W-:Y:S01]  /*0c60*/  VIADD R41, R32.reuse, 0x8 ;  /* 0x0000000820297836 */ /* 0x040fe20000000000 */
[----:B------:R-:W-:Y:S01]  /*0c70*/  CS2R R122, SRZ ;  /* 0x00000000007a7805 */ /* 0x000fe2000001ff00 */
[----:B0-----:R-:W-:Y:S01]  /*0c80*/  IMAD.MOV.U32 R4, RZ, RZ, RZ ;  /* 0x000000ffff047224 */ /* 0x001fe200078e00ff */
[----:B------:R-:W-:Y:S01]  /*0c90*/  CS2R R124, SRZ ;  /* 0x00000000007c7805 */ /* 0x000fe2000001ff00 */
[----:B------:R-:W-:Y:S01]  /*0ca0*/  VIADD R42, R32, 0x4 ;  /* 0x00000004202a7836 */ /* 0x000fe20000000000 */
[----:B------:R-:W-:-:S02]  /*0cb0*/  IABS R28, R41 ;  /* 0x00000029001c7213 */ /* 0x000fc40000000000 */
[----:B------:R-:W-:Y:S01]  /*0cc0*/  CS2R R126, SRZ ;  /* 0x00000000007e7805 */ /* 0x000fe2000001ff00 */
[----:B--2---:R-:W-:Y:S01]  /*0cd0*/  IMAD.MOV R11, RZ, RZ, -R5 ;  /* 0x000000ffff0b7224 */ /* 0x004fe200078e0a05 */
[----:B------:R-:W-:Y:S02]  /*0ce0*/  CS2R R128, SRZ ;  /* 0x0000000000807805 */ /* 0x000fe4000001ff00 */
[----:B------:R-:W-:Y:S02]  /*0cf0*/  IABS R29, R42 ;  /* 0x0000002a001d7213 */ /* 0x000fe40000000000 */
[----:B------:R-:W-:Y:S01]  /*0d00*/  CS2R R130, SRZ ;  /* 0x0000000000827805 */ /* 0x000fe2000001ff00 */
[----:B------:R-:W-:Y:S01]  /*0d10*/  IMAD R11, R11, R18, RZ ;  /* 0x000000120b0b7224 */ /* 0x000fe200078e02ff */
[----:B------:R-:W-:Y:S02]  /*0d20*/  CS2R R132, SRZ ;  /* 0x0000000000847805 */ /* 0x000fe4000001ff00 */
[----:B------:R-:W-:-:S02]  /*0d30*/  CS2R R134, SRZ ;  /* 0x0000000000867805 */ /* 0x000fc4000001ff00 */
[----:B------:R-:W-:Y:S01]  /*0d40*/  CS2R R136, SRZ ;  /* 0x0000000000887805 */ /* 0x000fe2000001ff00 */
[----:B------:R-:W-:Y:S01]  /*0d50*/  IMAD.HI.U32 R11, R5, R11, R4 ;  /* 0x0000000b050b7227 */ /* 0x000fe200078e0004 */
[----:B------:R-:W-:Y:S01]  /*0d60*/  CS2R R138, SRZ ;  /* 0x00000000008a7805 */ /* 0x000fe2000001ff00 */
[----:B------:R-:W0:Y:S01]  /*0d70*/  F2I.FTZ.U32.TRUNC.NTZ R5, R10 ;  /* 0x0000000a00057305 */ /* 0x000e22000021f000 */
[----:B------:R-:W-:Y:S02]  /*0d80*/  CS2R R140, SRZ ;  /* 0x00000000008c7805 */ /* 0x000fe4000001ff00 */
[----:B------:R-:W-:Y:S02]  /*0d90*/  CS2R R142, SRZ ;  /* 0x00000000008e7805 */ /* 0x000fe4000001ff00 */
[----:B------:R-:W-:Y:S01]  /*0da0*/  CS2R R144, SRZ ;  /* 0x0000000000907805 */ /* 0x000fe2000001ff00 */
[----:B------:R-:W-:Y:S01]  /*0db0*/  IMAD.HI.U32 R4, R11, R12, RZ ;  /* 0x0000000c0b047227 */ /* 0x000fe200078e00ff */
[----:B------:R-:W-:-:S02]  /*0dc0*/  CS2R R146, SRZ ;  /* 0x0000000000927805 */ /* 0x000fc4000001ff00 */
[----:B------:R-:W-:Y:S02]  /*0dd0*/  CS2R R148, SRZ ;  /* 0x0000000000947805 */ /* 0x000fe4000001ff00 */
[----:B------:R-:W-:Y:S01]  /*0de0*/  CS2R R150, SRZ ;  /* 0x0000000000967805 */ /* 0x000fe2000001ff00 */
[----:B------:R-:W-:Y:S01]  /*0df0*/  IMAD.HI.U32 R11, R11, R13, RZ ;  /* 0x0000000d0b0b7227 */ /* 0x000fe200078e00ff */
[----:B------:R-:W-:Y:S02]  /*0e00*/  CS2R R88, SRZ ;  /* 0x0000000000587805 */ /* 0x000fe4000001ff00 */
[----:B------:R-:W-:Y:S02]  /*0e10*/  CS2R R90, SRZ ;  /* 0x00000000005a7805 */ /* 0x000fe4000001ff00 */
[----:B------:R-:W-:Y:S01]  /*0e20*/  CS2R R92, SRZ ;  /* 0x00000000005c7805 */ /* 0x000fe2000001ff00 */
[----:B------:R-:W-:Y:S01]  /*0e30*/  IMAD.MOV R9, RZ, RZ, -R4 ;  /* 0x000000ffff097224 */ /* 0x000fe200078e0a04 */
[----:B------:R-:W-:Y:S01]  /*0e40*/  CS2R R94, SRZ ;  /* 0x00000000005e7805 */ /* 0x000fe2000001ff00 */
[----:B------:R-:W-:Y:S01]  /*0e50*/  IMAD.MOV R4, RZ, RZ, -R11 ;  /* 0x000000ffff047224 */ /* 0x000fe200078e0a0b */
[----:B------:R-:W-:Y:S01]  /*0e60*/  CS2R R96, SRZ ;  /* 0x0000000000607805 */ /* 0x000fe2000001ff00 */
[C---:B------:R-:W-:Y:S01]  /*0e70*/  IMAD R11, R18.reuse, R9, R12 ;  /* 0x00000009120b7224 */ /* 0x040fe200078e020c */
[----:B------:R-:W-:Y:S01]  /*0e80*/  CS2R R98, SRZ ;  /* 0x0000000000627805 */ /* 0x000fe2000001ff00 */
[----:B0-----:R-:W-:Y:S01]  /*0e90*/  IMAD.MOV R9, RZ, RZ, -R5 ;  /* 0x000000ffff097224 */ /* 0x001fe200078e0a05 */
[----:B------:R-:W-:Y:S01]  /*0ea0*/  CS2R R100, SRZ ;  /* 0x0000000000647805 */ /* 0x000fe2000001ff00 */
[C---:B------:R-:W-:Y:S01]  /*0eb0*/  IMAD R12, R18.reuse, R4, R13 ;  /* 0x00000004120c7224 */ /* 0x040fe200078e020d */
[----:B------:R-:W-:Y:S01]  /*0ec0*/  ISETP.GT.U32.AND P0, PT, R18, R11, PT ;  /* 0x0000000b1200720c */ /* 0x000fe20003f04070 */
[----:B------:R-:W-:Y:S01]  /*0ed0*/  IMAD.MOV.U32 R4, RZ, RZ, R9 ;  /* 0x000000ffff047224 */ /* 0x000fe200078e0009 */
[----:B------:R-:W-:-:S02]  /*0ee0*/  IABS R13, R0 ;  /* 0x00000000000d7213 */ /* 0x000fc40000000000 */
[----:B------:R-:W-:Y:S02]  /*0ef0*/  CS2R R102, SRZ ;  /* 0x0000000000667805 */ /* 0x000fe4000001ff00 */
[----:B------:R-:W-:Y:S01]  /*0f00*/  ISETP.GT.U32.AND P1, PT, R18, R12, PT ;  /* 0x0000000c1200720c */ /* 0x000fe20003f24070 */
[----:B------:R-:W-:Y:S01]  /*0f10*/  IMAD R9, R4, R27, RZ ;  /* 0x0000001b04097224 */ /* 0x000fe200078e02ff */
[----:B------:R-:W-:Y:S01]  /*0f20*/  CS2R R104, SRZ ;  /* 0x0000000000687805 */ /* 0x000fe2000001ff00 */
[----:B------:R-:W-:Y:S01]  /*0f30*/  IMAD.MOV.U32 R4, RZ, RZ, RZ ;  /* 0x000000ffff047224 */ /* 0x000fe200078e00ff */
[----:B------:R-:W-:Y:S02]  /*0f40*/  CS2R R106, SRZ ;  /* 0x00000000006a7805 */ /* 0x000fe4000001ff00 */
[----:B------:R-:W-:Y:S02]  /*0f50*/  CS2R R108, SRZ ;  /* 0x00000000006c7805 */ /* 0x000fe4000001ff00 */
[----:B------:R-:W-:Y:S01]  /*0f60*/  CS2R R110, SRZ ;  /* 0x00000000006e7805 */ /* 0x000fe2000001ff00 */
[----:B------:R-:W-:Y:S01]  /*0f70*/  IMAD.HI.U32 R4, R5, R9, R4 ;  /* 0x0000000905047227 */ /* 0x000fe200078e0004 */
[----:B------:R-:W-:-:S02]  /*0f80*/  CS2R R112, SRZ ;  /* 0x0000000000707805 */ /* 0x000fc4000001ff00 */
[----:B------:R-:W-:Y:S02]  /*0f90*/  CS2R R114, SRZ ;  /* 0x0000000000727805 */ /* 0x000fe4000001ff00 */
[----:B------:R-:W-:Y:S01]  /*0fa0*/  CS2R R116, SRZ ;  /* 0x0000000000747805 */ /* 0x000fe2000001ff00 */
[--C-:B------:R-:W-:Y:S01]  /*0fb0*/  @!P0 IMAD.IADD R11, R11, 0x1, -R18.reuse ;  /* 0x000000010b0b8824 */ /* 0x100fe200078e0a12 */
[----:B------:R-:W-:Y:S01]  /*0fc0*/  CS2R R118, SRZ ;  /* 0x0000000000767805 */ /* 0x000fe2000001ff00 */
[----:B------:R-:W-:Y:S01]  /*0fd0*/  IMAD.HI.U32 R5, R4, R13, RZ ;  /* 0x0000000d04057227 */ /* 0x000fe200078e00ff */
[----:B------:R-:W-:Y:S02]  /*0fe0*/  CS2R R56, SRZ ;  /* 0x0000000000387805 */ /* 0x000fe4000001ff00 */
[----:B------:R-:W-:Y:S02]  /*0ff0*/  CS2R R58, SRZ ;  /* 0x00000000003a7805 */ /* 0x000fe4000001ff00 */
[----:B------:R-:W-:Y:S01]  /*1000*/  ISETP.GT.U32.AND P0, PT, R18, R11, PT ;  /* 0x0000000b1200720c */ /* 0x000fe20003f04070 */
[----:B------:R-:W-:Y:S01]  /*1010*/  @!P1 IMAD.IADD R12, R12, 0x1, -R18 ;  /* 0x000000010c0c9824 */ /* 0x000fe200078e0a12 */
[----:B------:R-:W-:Y:S01]  /*1020*/  CS2R R60, SRZ ;  /* 0x00000000003c7805 */ /* 0x000fe2000001ff00 */
[----:B------:R-:W-:Y:S01]  /*1030*/  IMAD.MOV R0, RZ, RZ, -R5 ;  /* 0x000000ffff007224 */ /* 0x000fe200078e0a05 */
[----:B------:R-:W-:Y:S01]  /*1040*/  CS2R R62, SRZ ;  /* 0x00000000003e7805 */ /* 0x000fe2000001ff00 */
[----:B------:R-:W-:Y:S01]  /*1050*/  IMAD.HI.U32 R9, R4, R15, RZ ;  /* 0x0000000f04097227 */ /* 0x000fe200078e00ff */
[----:B------:R-:W-:-:S02]  /*1060*/  ISETP.GT.U32.AND P1, PT, R18, R12, PT ;  /* 0x0000000c1200720c */ /* 0x000fc40003f24070 */
[----:B------:R-:W-:Y:S02]  /*1070*/  CS2R R64, SRZ ;  /* 0x0000000000407805 */ /* 0x000fe4000001ff00 */
[----:B------:R-:W-:Y:S01]  /*1080*/  CS2R R66, SRZ ;  /* 0x0000000000427805 */ /* 0x000fe2000001ff00 */
[C---:B------:R-:W-:Y:S01]  /*1090*/  IMAD R0, R27.reuse, R0, R13 ;  /* 0x000000001b007224 */ /* 0x040fe200078e020d */
[----:B------:R-:W-:Y:S01]  /*10a0*/  CS2R R68, SRZ ;  /* 0x0000000000447805 */ /* 0x000fe2000001ff00 */
[----:B------:R-:W-:Y:S01]  /*10b0*/  IMAD.HI.U32 R10, R4, R17, RZ ;  /* 0x00000011040a7227 */ /* 0x000fe200078e00ff */
[----:B------:R-:W-:Y:S02]  /*10c0*/  CS2R R70, SRZ ;  /* 0x0000000000467805 */ /* 0x000fe4000001ff00 */
[----:B------:R-:W-:Y:S02]  /*10d0*/  CS2R R72, SRZ ;  /* 0x0000000000487805 */ /* 0x000fe4000001ff00 */
[C---:B------:R-:W-:Y:S01]  /*10e0*/  ISETP.GT.U32.AND P2, PT, R27.reuse, R0, PT ;  /* 0x000000001b00720c */ /* 0x040fe20003f44070 */
[----:B------:R-:W-:Y:S01]  /*10f0*/  IMAD.MOV R16, RZ, RZ, -R9 ;  /* 0x000000ffff107224 */ /* 0x000fe200078e0a09 */
[----:B------:R-:W-:Y:S01]  /*1100*/  CS2R R74, SRZ ;  /* 0x00000000004a7805 */ /* 0x000fe2000001ff00 */
[----:B------:R-:W-:Y:S01]  /*1110*/  IMAD.MOV R10, RZ, RZ, -R10 ;  /* 0x000000ffff0a7224 */ /* 0x000fe200078e0a0a */
[----:B------:R-:W-:Y:S01]  /*1120*/  CS2R R76, SRZ ;  /* 0x00000000004c7805 */ /* 0x000fe2000001ff00 */
[C---:B------:R-:W-:Y:S01]  /*1130*/  IMAD R5, R27.reuse, R16, R15 ;  /* 0x000000101b057224 */ /* 0x040fe200078e020f */
[----:B------:R-:W-:Y:S01]  /*1140*/  IABS R15, R20 ;  /* 0x00000014000f7213 */ /* 0x000fe20000000000 */
[----:B------:R-:W-:Y:S01]  /*1150*/  IMAD R9, R27, R10, R17 ;  /* 0x0000000a1b097224 */ /* 0x000fe200078e0211 */
[----:B------:R-:W-:Y:S01]  /*1160*/  IABS R10, R19 ;  /* 0x00000013000a7213 */ /* 0x000fe20000000000 */
[--C-:B------:R-:W-:Y:S01]  /*1170*/  @!P1 IMAD.IADD R12, R12, 0x1, -R18.reuse ;  /* 0x000000010c0c9824 */ /* 0x100fe200078e0a12 */
[----:B------:R-:W-:Y:S01]  /*1180*/  ISETP.GE.AND P1, PT, R6, RZ, PT ;  /* 0x000000ff0600720c */ /* 0x000fe20003f26270 */
[----:B------:R-:W-:Y:S01]  /*1190*/  @!P0 IMAD.IADD R11, R11, 0x1, -R18 ;  /* 0x000000010b0b8824 */ /* 0x000fe200078e0a12 */
[----:B------:R-:W-:Y:S01]  /*11a0*/  ISETP.NE.AND P0, PT, R2, RZ, PT ;  /* 0x000000ff0200720c */ /* 0x000fe20003f05270 */
[----:B------:R-:W-:Y:S01]  /*11b0*/  @!P2 IMAD.IADD R0, R0, 0x1, -R27 ;  /* 0x000000010000a824 */ /* 0x000fe200078e0a1b */
[----:B------:R-:W-:Y:S01]  /*11c0*/  LOP3.LUT R17, RZ, R2, RZ, 0x33, !PT ;  /* 0x00000002ff117212 */ /* 0x000fe200078e33ff */
[----:B------:R-:W-:Y:S01]  /*11d0*/  IMAD.HI.U32 R2, R4, R10, RZ ;  /* 0x0000000a04027227 */ /* 0x000fe200078e00ff */
[----:B------:R-:W-:-:S02]  /*11e0*/  ISETP.GT.U32.AND P2, PT, R27, R5, PT ;  /* 0x000000051b00720c */ /* 0x000fc40003f44070 */
[----:B------:R-:W-:Y:S02]  /*11f0*/  CS2R R78, SRZ ;  /* 0x00000000004e7805 */ /* 0x000fe4000001ff00 */
[----:B------:R-:W-:Y:S01]  /*1200*/  IABS R18, R33 ;  /* 0x0000002100127213 */ /* 0x000fe20000000000 */
[----:B------:R-:W-:Y:S01]  /*1210*/  IMAD.MOV.U32 R16, RZ, RZ, R11 ;  /* 0x000000ffff107224 */ /* 0x000fe200078e000b */
[----:B------:R-:W-:Y:S01]  /*1220*/  CS2R R80, SRZ ;  /* 0x0000000000507805 */ /* 0x000fe2000001ff00 */
[----:B------:R-:W-:Y:S01]  /*1230*/  IMAD.MOV R13, RZ, RZ, -R2 ;  /* 0x000000ffff0d7224 */ /* 0x000fe200078e0a02 */
[----:B------:R-:W-:Y:S01]  /*1240*/  CS2R R82, SRZ ;  /* 0x0000000000527805 */ /* 0x000fe2000001ff00 */
[----:B------:R-:W-:Y:S01]  /*1250*/  @!P6 IMAD.MOV R16, RZ, RZ, -R16 ;  /* 0x000000ffff10e224 */ /* 0x000fe200078e0a10 */
[C---:B------:R-:W-:Y:S01]  /*1260*/  ISETP.GT.U32.AND P6, PT, R27.reuse, R0, PT ;  /* 0x000000001b00720c */ /* 0x040fe20003fc4070 */
[----:B------:R-:W-:Y:S01]  /*1270*/  @!P1 IMAD.MOV R12, RZ, RZ, -R12 ;  /* 0x000000ffff0c9224 */ /* 0x000fe200078e0a0c */
[C---:B------:R-:W-:Y:S01]  /*1280*/  ISETP.GT.U32.AND P1, PT, R27.reuse, R9, PT ;  /* 0x000000091b00720c */ /* 0x040fe20003f24070 */
[----:B------:R-:W-:Y:S01]  /*1290*/  IMAD R10, R27, R13, R10 ;  /* 0x0000000d1b0a7224 */ /* 0x000fe200078e020a */
[----:B------:R-:W-:Y:S01]  /*12a0*/  SEL R16, R17, R16, !P0 ;  /* 0x0000001011107207 */ /* 0x000fe20004000000 */
[----:B------:R-:W-:Y:S01]  /*12b0*/  @!P2 IMAD.IADD R5, R5, 0x1, -R27 ;  /* 0x000000010505a824 */ /* 0x000fe200078e0a1b */
[----:B------:R-:W-:Y:S01]  /*12c0*/  SEL R17, R17, R12, !P0 ;  /* 0x0000000c11117207 */ /* 0x000fe20004000000 */
[----:B------:R-:W-:Y:S01]  /*12d0*/  IMAD.HI.U32 R11, R4, R15, RZ ;  /* 0x0000000f040b7227 */ /* 0x000fe200078e00ff */
[----:B------:R-:W-:-:S02]  /*12e0*/  ISETP.GT.U32.AND P2, PT, R27, R10, PT ;  /* 0x0000000a1b00720c */ /* 0x000fc40003f44070 */
[----:B------:R-:W-:Y:S02]  /*12f0*/  CS2R R84, SRZ ;  /* 0x0000000000547805 */ /* 0x000fe4000001ff00 */
[----:B------:R-:W-:Y:S01]  /*1300*/  ISETP.GE.AND P0, PT, R19, RZ, PT ;  /* 0x000000ff1300720c */ /* 0x000fe20003f06270 */
[----:B------:R-:W-:Y:S01]  /*1310*/  IMAD.HI.U32 R2, R4, R18, RZ ;  /* 0x0000001204027227 */ /* 0x000fe200078e00ff */
[----:B------:R-:W-:Y:S01]  /*1320*/  CS2R R86, SRZ ;  /* 0x0000000000567805 */ /* 0x000fe2000001ff00 */
[----:B------:R-:W-:Y:S02]  /*1330*/  USGXT.U32 UR10, UR7, 0xe ;  /* 0x0000000e070a789a */ /* 0x000fe40008000000 */
[--C-:B------:R-:W-:Y:S01]  /*1340*/  @!P6 IMAD.IADD R0, R0, 0x1, -R27.reuse ;  /* 0x000000010000e824 */ /* 0x100fe200078e0a1b */
[----:B------:R-:W-:Y:S01]  /*1350*/  ISETP.GT.U32.AND P6, PT, R27, R5, PT ;  /* 0x000000051b00720c */ /* 0x000fe20003fc4070 */
[----:B------:R-:W-:Y:S01]  /*1360*/  @!P1 IMAD.IADD R9, R9, 0x1, -R27 ;  /* 0x0000000109099824 */ /* 0x000fe200078e0a1b */
[----:B------:R-:W-:Y:S01]  /*1370*/  ISETP.GE.AND P1, PT, R20, RZ, PT ;  /* 0x000000ff1400720c */ /* 0x000fe20003f26270 */
[----:B------:R-:W-:Y:S01]  /*1380*/  IMAD.MOV R12, RZ, RZ, -R11 ;  /* 0x000000ffff0c7224 */ /* 0x000fe200078e0a0b */
[----:B------:R-:W-:Y:S01]  /*1390*/  USHF.R.S32.HI UR53, URZ, 0x1f, UR52 ;  /* 0x0000001f3f357899 */ /* 0x000fe20008011434 */
[----:B------:R-:W-:Y:S01]  /*13a0*/  @!P2 IMAD.IADD R10, R10, 0x1, -R27 ;  /* 0x000000010a0aa824 */ /* 0x000fe200078e0a1b */
[----:B------:R-:W-:Y:S01]  /*13b0*/  ISETP.GT.U32.AND P2, PT, R27, R9, PT ;  /* 0x000000091b00720c */ /* 0x000fe20003f44070 */
[----:B------:R-:W-:-:S02]  /*13c0*/  IMAD.MOV R2, RZ, RZ, -R2 ;  /* 0x000000ffff027224 */ /* 0x000fc400078e0a02 */
[C---:B------:R-:W-:Y:S02]  /*13d0*/  IMAD R11, R27.reuse, R12, R15 ;  /* 0x0000000c1b0b7224 */ /* 0x040fe400078e020f */
[----:B------:R-:W-:Y:S01]  /*13e0*/  IMAD R12, R27, R2, R18 ;  /* 0x000000021b0c7224 */ /* 0x000fe200078e0212 */
[----:B------:R-:W-:Y:S01]  /*13f0*/  IABS R18, R34 ;  /* 0x0000002200127213 */ /* 0x000fe20000000000 */
[----:B------:R-:W-:Y:S01]  /*1400*/  @!P6 IMAD.IADD R5, R5, 0x1, -R27 ;  /* 0x000000010505e824 */ /* 0x000fe200078e0a1b */
[----:B------:R-:W-:Y:S01]  /*1410*/  ISETP.GT.U32.AND P6, PT, R27, R10, PT ;  /* 0x0000000a1b00720c */ /* 0x000fe20003fc4070 */
[----:B------:R-:W-:-:S04]  /*1420*/  IMAD.HI.U32 R13, R4, R21, RZ ;  /* 0x00000015040d7227 */ /* 0x000fc800078e00ff */
[----:B------:R-:W-:Y:S01]  /*1430*/  @!P2 IMAD.IADD R9, R9, 0x1, -R27 ;  /* 0x000000010909a824 */ /* 0x000fe200078e0a1b */
[----:B------:R-:W-:Y:S01]  /*1440*/  ISETP.GT.U32.AND P2, PT, R27, R11, PT ;  /* 0x0000000b1b00720c */ /* 0x000fe20003f44070 */
[----:B------:R-:W-:-:S04]  /*1450*/  IMAD.HI.U32 R2, R4, R18, RZ ;  /* 0x0000001204027227 */ /* 0x000fc800078e00ff */
[----:B------:R-:W-:Y:S02]  /*1460*/  IMAD.MOV R20, RZ, RZ, -R2 ;  /* 0x000000ffff147224 */ /* 0x000fe400078e0a02 */
[----:B------:R-:W-:Y:S02]  /*1470*/  IMAD.MOV R22, RZ, RZ, -R13 ;  /* 0x000000ffff167224 */ /* 0x000fe400078e0a0d */
[--C-:B------:R-:W-:Y:S01]  /*1480*/  @!P6 IMAD.IADD R10, R10, 0x1, -R27.reuse ;  /* 0x000000010a0ae824 */ /* 0x100fe200078e0a1b */
[C---:B------:R-:W-:Y:S01]  /*1490*/  ISETP.GT.U32.AND P6, PT, R27.reuse, R12, PT ;  /* 0x0000000c1b00720c */ /* 0x040fe20003fc4070 */
[----:B------:R-:W-:Y:S02]  /*14a0*/  IMAD R13, R27, R20, R18 ;  /* 0x000000141b0d7224 */ /* 0x000fe400078e0212 */
[----:B------:R-:W-:Y:S02]  /*14b0*/  @!P2 IMAD.IADD R11, R11, 0x1, -R27 ;  /* 0x000000010b0ba824 */ /* 0x000fe400078e0a1b */
[----:B------:R-:W-:Y:S01]  /*14c0*/  IMAD.HI.U32 R15, R4, R23, RZ ;  /* 0x00000017040f7227 */ /* 0x000fe200078e00ff */
[----:B------:R-:W-:-:S03]  /*14d0*/  ISETP.GT.U32.AND P2, PT, R27, R13, PT ;  /* 0x0000000d1b00720c */ /* 0x000fc60003f44070 */
[----:B------:R-:W-:Y:S02]  /*14e0*/  IMAD.MOV R24, RZ, RZ, -R15 ;  /* 0x000000ffff187224 */ /* 0x000fe400078e0a0f */
[C---:B------:R-:W-:Y:S02]  /*14f0*/  IMAD R15, R27.reuse, R22, R21 ;  /* 0x000000161b0f7224 */ /* 0x040fe400078e0215 */
[C---:B------:R-:W-:Y:S01]  /*1500*/  IMAD R18, R27.reuse, R24, R23 ;  /* 0x000000181b127224 */ /* 0x040fe200078e0217 */
        /* <DEDUP_REMOVED lines=9> */
[C---:B------:R-:W-:Y:S02]  /*15a0*/  IMAD R19, R27.reuse, R2, R25 ;  /* 0x000000021b137224 */ /* 0x040fe400078e0219 */
[----:B------:R-:W-:Y:S01]  /*15b0*/  IMAD R20, R27, R20, R26 ;  /* 0x000000141b147224 */ /* 0x000fe200078e021a */
[----:B------:R-:W-:Y:S01]  /*15c0*/  IABS R26, R40 ;  /* 0x00000028001a7213 */ /* 0x000fe20000000000 */
[--C-:B------:R-:W-:Y:S01]  /*15d0*/  @!P6 IMAD.IADD R15, R15, 0x1, -R27.reuse ;  /* 0x000000010f0fe824 */ /* 0x100fe200078e0a1b */
[C---:B------:R-:W-:Y:S01]  /*15e0*/  ISETP.GT.U32.AND P6, PT, R27.reuse, R19, PT ;  /* 0x000000131b00720c */ /* 0x040fe20003fc4070 */
[----:B------:R-:W-:Y:S01]  /*15f0*/  @!P2 IMAD.IADD R18, R18, 0x1, -R27 ;  /* 0x000000011212a824 */ /* 0x000fe200078e0a1b */
[----:B------:R-:W-:Y:S01]  /*1600*/  ISETP.GT.U32.AND P2, PT, R27, R20, PT ;  /* 0x000000141b00720c */ /* 0x000fe20003f44070 */
[----:B------:R-:W-:-:S04]  /*1610*/  IMAD.HI.U32 R2, R4, R24, RZ ;  /* 0x0000001804027227 */ /* 0x000fc800078e00ff */
[----:B------:R-:W-:Y:S01]  /*1620*/  @!P3 IMAD.MOV R0, RZ, RZ, -R0 ;  /* 0x000000ffff00b224 */ /* 0x000fe200078e0a00 */
[----:B------:R-:W-:Y:S01]  /*1630*/  ISETP.GT.U32.AND P3, PT, R27, R13, PT ;  /* 0x0000000d1b00720c */ /* 0x000fe20003f64070 */
[----:B------:R-:W-:-:S04]  /*1640*/  IMAD.HI.U32 R21, R4, R26, RZ ;  /* 0x0000001a04157227 */ /* 0x000fc800078e00ff */
[--C-:B------:R-:W-:Y:S01]  /*1650*/  @!P6 IMAD.IADD R19, R19, 0x1, -R27.reuse ;  /* 0x000000011313e824 */ /* 0x100fe200078e0a1b */
[C---:B------:R-:W-:Y:S01]  /*1660*/  ISETP.GT.U32.AND P6, PT, R27.reuse, R11, PT ;  /* 0x0000000b1b00720c */ /* 0x040fe20003fc4070 */
[----:B------:R-:W-:Y:S01]  /*1670*/  @!P2 IMAD.IADD R20, R20, 0x1, -R27 ;  /* 0x000000011414a824 */ /* 0x000fe200078e0a1b */
[----:B------:R-:W-:Y:S01]  /*1680*/  ISETP.GT.U32.AND P2, PT, R27, R12, PT ;  /* 0x0000000c1b00720c */ /* 0x000fe20003f44070 */
[----:B------:R-:W-:-:S04]  /*1690*/  IMAD.HI.U32 R22, R4, R28, RZ ;  /* 0x0000001c04167227 */ /* 0x000fc800078e00ff */
[----:B------:R-:W-:Y:S02]  /*16a0*/  IMAD.MOV R25, RZ, RZ, -R2 ;  /* 0x000000ffff197224 */ /* 0x000fe400078e0a02 */
[----:B------:R-:W-:-:S04]  /*16b0*/  IMAD.HI.U32 R2, R4, R31, RZ ;  /* 0x0000001f04027227 */ /* 0x000fc800078e00ff */
[----:B------:R-:W-:Y:S02]  /*16c0*/  IMAD.MOV R21, RZ, RZ, -R21 ;  /* 0x000000ffff157224 */ /* 0x000fe400078e0a15 */
[----:B------:R-:W-:Y:S02]  /*16d0*/  IMAD.MOV R22, RZ, RZ, -R22 ;  /* 0x000000ffff167224 */ /* 0x000fe400078e0a16 */
[----:B------:R-:W-:-:S04]  /*16e0*/  IMAD.HI.U32 R23, R4, R29, RZ ;  /* 0x0000001d04177227 */ /* 0x000fc800078e00ff */
[C---:B------:R-:W-:Y:S01]  /*16f0*/  IMAD R4, R27.reuse, R25, R24 ;  /* 0x000000191b047224 */ /* 0x040fe200078e0218 */
[----:B------:R-:W-:Y:S01]  /*1700*/  SHF.R.S32.HI R25, RZ, 0x2, R14 ;  /* 0x00000002ff197819 */ /* 0x000fe2000001140e */
[----:B------:R-:W-:Y:S02]  /*1710*/  IMAD.MOV R24, RZ, RZ, -R2 ;  /* 0x000000ffff187224 */ /* 0x000fe400078e0a02 */
[----:B------:R-:W-:Y:S01]  /*1720*/  IMAD R21, R27, R21, R26 ;  /* 0x000000151b157224 */ /* 0x000fe200078e021a */
[----:B------:R-:W-:Y:S01]  /*1730*/  SGXT R25, R25, 0x1 ;  /* 0x000000011919781a */ /* 0x000fe20000000200 */
[----:B------:R-:W-:Y:S02]  /*1740*/  IMAD R22, R27, R22, R28 ;  /* 0x000000161b167224 */ /* 0x000fe400078e021c */
[----:B------:R-:W-:Y:S01]  /*1750*/  @!P6 IMAD.IADD R11, R11, 0x1, -R27 ;  /* 0x000000010b0be824 */ /* 0x000fe200078e0a1b */
[----:B------:R-:W-:Y:S01]  /*1760*/  ISETP.GT.U32.AND P6, PT, R27, R19, PT ;  /* 0x000000131b00720c */ /* 0x000fe20003fc4070 */
[----:B------:R-:W-:Y:S01]  /*1770*/  IMAD.MOV.U32 R2, RZ, RZ, R9 ;  /* 0x000000ffff027224 */ /* 0x000fe200078e0009 */
[----:B------:R-:W-:Y:S01]  /*1780*/  LOP3.LUT R26, R25, 0x90, RZ, 0xc0, !PT ;  /* 0x00000090191a7812 */ /* 0x000fe200078ec0ff */
[----:B------:R-:W-:Y:S01]  /*1790*/  @!P4 IMAD.MOV R5, RZ, RZ, -R5 ;  /* 0x000000ffff05c224 */ /* 0x000fe200078e0a05 */
[C---:B------:R-:W-:Y:S01]  /*17a0*/  ISETP.GT.U32.AND P4, PT, R27.reuse, R15, PT ;  /* 0x0000000f1b00720c */ /* 0x040fe20003f84070 */
[----:B------:R-:W-:Y:S01]  /*17b0*/  @!P5 IMAD.MOV R2, RZ, RZ, -R2 ;  /* 0x000000ffff02d224 */ /* 0x000fe200078e0a02 */
[C---:B------:R-:W-:Y:S01]  /*17c0*/  ISETP.GT.U32.AND P5, PT, R27.reuse, R18, PT ;  /* 0x000000121b00720c */ /* 0x040fe20003fa4070 */
[----:B------:R-:W-:Y:S01]  /*17d0*/  @!P1 IMAD.MOV R11, RZ, RZ, -R11 ;  /* 0x000000ffff0b9224 */ /* 0x000fe200078e0a0b */
[C---:B------:R-:W-:Y:S01]  /*17e0*/  ISETP.GT.U32.AND P1, PT, R27.reuse, R4, PT ;  /* 0x000000041b00720c */ /* 0x040fe20003f24070 */
[--C-:B------:R-:W-:Y:S01]  /*17f0*/  @!P2 IMAD.IADD R12, R12, 0x1, -R27.reuse ;  /* 0x000000010c0ca824 */ /* 0x100fe200078e0a1b */
[----:B------:R-:W-:Y:S01]  /*1800*/  ISETP.GT.U32.AND P2, PT, R27, R21, PT ;  /* 0x000000151b00720c */ /* 0x000fe20003f44070 */
[----:B------:R-:W-:Y:S01]  /*1810*/  @!P3 IMAD.IADD R13, R13, 0x1, -R27 ;  /* 0x000000010d0db824 */ /* 0x000fe200078e0a1b */
[----:B------:R-:W-:Y:S01]  /*1820*/  ISETP.GT.U32.AND P3, PT, R27, R22, PT ;  /* 0x000000161b00720c */ /* 0x000fe20003f64070 */
[----:B------:R-:W-:-:S02]  /*1830*/  IMAD.MOV R30, RZ, RZ, -R23 ;  /* 0x000000ffff1e7224 */ /* 0x000fc400078e0a17 */
[C---:B------:R-:W-:Y:S02]  /*1840*/  IMAD R24, R27.reuse, R24, R31 ;  /* 0x000000181b187224 */ /* 0x040fe400078e021f */
[----:B------:R-:W-:Y:S01]  /*1850*/  IMAD R23, R27, R30, R29 ;  /* 0x0000001e1b177224 */ /* 0x000fe200078e021d */
[----:B------:R-:W-:Y:S01]  /*1860*/  CS2R R28, SRZ ;  /* 0x00000000001c7805 */ /* 0x000fe2000001ff00 */
[--C-:B------:R-:W-:Y:S01]  /*1870*/  @!P4 IMAD.IADD R15, R15, 0x1, -R27.reuse ;  /* 0x000000010f0fc824 */ /* 0x100fe200078e0a1b */
[----:B------:R-:W-:Y:S01]  /*1880*/  CS2R R30, SRZ ;  /* 0x00000000001e7805 */ /* 0x000fe2000001ff00 */
[--C-:B------:R-:W-:Y:S01]  /*1890*/  @!P5 IMAD.IADD R18, R18, 0x1, -R27.reuse ;  /* 0x000000011212d824 */ /* 0x100fe200078e0a1b */
[C---:B------:R-:W-:Y:S01]  /*18a0*/  ISETP.GT.U32.AND P4, PT, R27.reuse, R23, PT ;  /* 0x000000171b00720c */ /* 0x040fe20003f84070 */
[--C-:B------:R-:W-:Y:S01]  /*18b0*/  @!P1 IMAD.IADD R4, R4, 0x1, -R27.reuse ;  /* 0x0000000104049824 */ /* 0x100fe200078e0a1b */
[----:B------:R-:W-:Y:S01]  /*18c0*/  ISETP.GT.U32.AND P5, PT, R27, R24, PT ;  /* 0x000000181b00720c */ /* 0x000fe20003fa4070 */
[--C-:B------:R-:W-:Y:S01]  /*18d0*/  @!P2 IMAD.IADD R21, R21, 0x1, -R27.reuse ;  /* 0x000000011515a824 */ /* 0x100fe200078e0a1b */
[----:B------:R-:W-:Y:S01]  /*18e0*/  ISETP.GE.AND P1, PT, R34, RZ, PT ;  /* 0x000000ff2200720c */ /* 0x000fe20003f26270 */
[--C-:B------:R-:W-:Y:S01]  /*18f0*/  @!P3 IMAD.IADD R22, R22, 0x1, -R27.reuse ;  /* 0x000000011616b824 */ /* 0x100fe200078e0a1b */
[----:B------:R-:W-:Y:S01]  /*1900*/  ISETP.GE.AND P2, PT, R35, RZ, PT ;  /* 0x000000ff2300720c */ /* 0x000fe20003f46270 */
[--C-:B------:R-:W-:Y:S01]  /*1910*/  @!P6 IMAD.IADD R19, R19, 0x1, -R27.reuse ;  /* 0x000000011313e824 */ /* 0x100fe200078e0a1b */
[----:B------:R-:W-:Y:S01]  /*1920*/  ISETP.GE.AND P3, PT, R36, RZ, PT ;  /* 0x000000ff2400720c */ /* 0x000fe20003f66270 */
[----:B------:R-:W-:Y:S01]  /*1930*/  @!P0 IMAD.MOV R10, RZ, RZ, -R10 ;  /* 0x000000ffff0a8224 */ /* 0x000fe200078e0a0a */
[----:B------:R-:W-:Y:S01]  /*1940*/  ISETP.GE.AND P6, PT, R33, RZ, PT ;  /* 0x000000ff2100720c */ /* 0x000fe20003fc6270 */
[----:B------:R-:W-:Y:S01]  /*1950*/  IMAD.SHL.U32 R9, R14, 0x20, RZ ;  /* 0x000000200e097824 */ /* 0x000fe200078e00ff */
[----:B------:R-:W-:Y:S01]  /*1960*/  ISETP.GT.U32.AND P0, PT, R27, R20, PT ;  /* 0x000000141b00720c */ /* 0x000fe20003f04070 */
[--C-:B------:R-:W-:Y:S01]  /*1970*/  @!P4 IMAD.IADD R23, R23, 0x1, -R27.reuse ;  /* 0x000000011717c824 */ /* 0x100fe200078e0a1b */
[----:B------:R-:W-:Y:S01]  /*1980*/  ISETP.GE.AND P4, PT, R37, RZ, PT ;  /* 0x000000ff2500720c */ /* 0x000fe20003f86270 */
[----:B------:R-:W-:Y:S01]  /*1990*/  @!P5 IMAD.IADD R24, R24, 0x1, -R27 ;  /* 0x000000011818d824 */ /* 0x000fe200078e0a1b */
[C---:B------:R-:W-:Y:S01]  /*19a0*/  ISETP.GT.U32.AND P5, PT, R27.reuse, R4, PT ;  /* 0x000000041b00720c */ /* 0x040fe20003fa4070 */
[----:B------:R-:W-:Y:S01]  /*19b0*/  @!P1 IMAD.MOV R13, RZ, RZ, -R13 ;  /* 0x000000ffff0d9224 */ /* 0x000fe200078e0a0d */
[C---:B------:R-:W-:Y:S01]  /*19c0*/  ISETP.GT.U32.AND P1, PT, R27.reuse, R21, PT ;  /* 0x000000151b00720c */ /* 0x040fe20003f24070 */
[----:B------:R-:W-:Y:S01]  /*19d0*/  @!P2 IMAD.MOV R15, RZ, RZ, -R15 ;  /* 0x000000ffff0fa224 */ /* 0x000fe200078e0a0f */
[C---:B------:R-:W-:Y:S01]  /*19e0*/  ISETP.GT.U32.AND P2, PT, R27.reuse, R22, PT ;  /* 0x000000161b00720c */ /* 0x040fe20003f44070 */
[----:B------:R-:W-:Y:S01]  /*19f0*/  @!P3 IMAD.MOV R18, RZ, RZ, -R18 ;  /* 0x000000ffff12b224 */ /* 0x000fe200078e0a12 */
[C---:B------:R-:W-:Y:S01]  /*1a00*/  ISETP.GT.U32.AND P3, PT, R27.reuse, R23, PT ;  /* 0x000000171b00720c */ /* 0x040fe20003f64070 */
[----:B------:R-:W-:Y:S01]  /*1a10*/  @!P6 IMAD.MOV R12, RZ, RZ, -R12 ;  /* 0x000000ffff0ce224 */ /* 0x000fe200078e0a0c */
[----:B------:R-:W-:Y:S01]  /*1a20*/  ISETP.GT.U32.AND P6, PT, R27, R24, PT ;  /* 0x000000181b00720c */ /* 0x000fe20003fc4070 */
[----:B------:R-:W-:Y:S01]  /*1a30*/  @!P0 IMAD.IADD R20, R20, 0x1, -R27 ;  /* 0x0000000114148824 */ /* 0x000fe200078e0a1b */
[----:B------:R-:W-:Y:S01]  /*1a40*/  ISETP.GE.AND P0, PT, R32, RZ, PT ;  /* 0x000000ff2000720c */ /* 0x000fe20003f06270 */
[----:B------:R-:W-:Y:S01]  /*1a50*/  @!P4 IMAD.MOV R19, RZ, RZ, -R19 ;  /* 0x000000ffff13c224 */ /* 0x000fe200078e0a13 */
[----:B------:R-:W-:Y:S01]  /*1a60*/  ISETP.GE.AND P4, PT, R38, RZ, PT ;  /* 0x000000ff2600720c */ /* 0x000fe20003f86270 */
[--C-:B------:R-:W-:Y:S01]  /*1a70*/  @!P5 IMAD.IADD R4, R4, 0x1, -R27.reuse ;  /* 0x000000010404d824 */ /* 0x100fe200078e0a1b */
[----:B------:R-:W-:Y:S01]  /*1a80*/  ISETP.GE.AND P5, PT, R39, RZ, PT ;  /* 0x000000ff2700720c */ /* 0x000fe20003fa6270 */
[--C-:B------:R-:W-:Y:S01]  /*1a90*/  @!P1 IMAD.IADD R21, R21, 0x1, -R27.reuse ;  /* 0x0000000115159824 */ /* 0x100fe200078e0a1b */
[----:B------:R-:W-:Y:S01]  /*1aa0*/  ISETP.GE.AND P1, PT, R40, RZ, PT ;  /* 0x000000ff2800720c */ /* 0x000fe20003f26270 */
[--C-:B------:R-:W-:Y:S01]  /*1ab0*/  @!P2 IMAD.IADD R22, R22, 0x1, -R27.reuse ;  /* 0x000000011616a824 */ /* 0x100fe200078e0a1b */
[----:B------:R-:W-:Y:S01]  /*1ac0*/  ISETP.GE.AND P2, PT, R41, RZ, PT ;  /* 0x000000ff2900720c */ /* 0x000fe20003f46270 */
[--C-:B------:R-:W-:Y:S01]  /*1ad0*/  @!P3 IMAD.IADD R23, R23, 0x1, -R27.reuse ;  /* 0x000000011717b824 */ /* 0x100fe200078e0a1b */
[----:B------:R-:W-:Y:S01]  /*1ae0*/  ISETP.GE.AND P3, PT, R42, RZ, PT ;  /* 0x000000ff2a00720c */ /* 0x000fe20003f66270 */
[----:B------:R-:W-:Y:S01]  /*1af0*/  @!P6 IMAD.IADD R24, R24, 0x1, -R27 ;  /* 0x000000011818e824 */ /* 0x000fe200078e0a1b */
[----:B------:R-:W-:Y:S01]  /*1b00*/  ISETP.NE.AND P6, PT, R3, RZ, PT ;  /* 0x000000ff0300720c */ /* 0x000fe20003fc5270 */
[----:B------:R-:W-:Y:S01]  /*1b10*/  IMAD R16, R16, UR16, RZ ;  /* 0x0000001010107c24 */ /* 0x000fe2000f8e02ff */
[----:B------:R-:W-:Y:S01]  /*1b20*/  LOP3.LUT R3, RZ, R3, RZ, 0x33, !PT ;  /* 0x00000003ff037212 */ /* 0x000fe200078e33ff */
[----:B------:R-:W-:Y:S01]  /*1b30*/  @!P4 IMAD.MOV R20, RZ, RZ, -R20 ;  /* 0x000000ffff14c224 */ /* 0x000fe200078e0a14 */
[----:B------:R-:W-:Y:S01]  /*1b40*/  LOP3.LUT R9, R26, 0xf60, R9, 0xf8, !PT ;  /* 0x00000f601a097812 */ /* 0x000fe200078ef809 */
[----:B------:R-:W-:Y:S01]  /*1b50*/  @!P5 IMAD.MOV R4, RZ, RZ, -R4 ;  /* 0x000000ffff04d224 */ /* 0x000fe200078e0a04 */
[C---:B------:R-:W-:Y:S01]  /*1b60*/  SEL R0, R3.reuse, R0, !P6 ;  /* 0x0000000003007207 */ /* 0x040fe20007000000 */
        /* <DEDUP_REMOVED lines=8> */
[----:B------:R-:W-:Y:S01]  /*1bf0*/  IMAD R0, R0, UR4, RZ ;  /* 0x0000000400007c24 */ /* 0x000fe2000f8e02ff */
[----:B------:R-:W-:Y:S01]  /*1c00*/  SEL R12, R3, R12, !P6 ;  /* 0x0000000c030c7207 */ /* 0x000fe20007000000 */
[----:B------:R-:W-:Y:S01]  /*1c10*/  IMAD R5, R5, UR4, RZ ;  /* 0x0000000405057c24 */ /* 0x000fe2000f8e02ff */
[C---:B------:R-:W-:Y:S01]  /*1c20*/  SEL R13, R3.reuse, R13, !P6 ;  /* 0x0000000d030d7207 */ /* 0x040fe20007000000 */
[----:B------:R-:W-:Y:S01]  /*1c30*/  IMAD R10, R10, UR4, RZ ;  /* 0x000000040a0a7c24 */ /* 0x000fe2000f8e02ff */
[C---:B------:R-:W-:Y:S01]  /*1c40*/  SEL R15, R3.reuse, R15, !P6 ;  /* 0x0000000f030f7207 */ /* 0x040fe20007000000 */
[----:B------:R-:W-:Y:S01]  /*1c50*/  IMAD R2, R2, UR4, RZ ;  /* 0x0000000402027c24 */ /* 0x000fe2000f8e02ff */
[----:B------:R-:W-:Y:S01]  /*1c60*/  SEL R18, R3, R18, !P6 ;  /* 0x0000001203127207 */ /* 0x000fe20007000000 */
[----:B------:R-:W-:Y:S01]  /*1c70*/  IMAD R17, R17, UR16, RZ ;  /* 0x0000001011117c24 */ /* 0x000fe2000f8e02ff */
[----:B------:R-:W-:Y:S01]  /*1c80*/  SEL R19, R3, R19, !P6 ;  /* 0x0000001303137207 */ /* 0x000fe20007000000 */
[----:B------:R-:W-:Y:S01]  /*1c90*/  IMAD R15, R15, UR4, RZ ;  /* 0x000000040f0f7c24 */ /* 0x000fe2000f8e02ff */
[C---:B------:R-:W-:Y:S01]  /*1ca0*/  SEL R20, R3.reuse, R20, !P6 ;  /* 0x0000001403147207 */ /* 0x040fe20007000000 */
[----:B------:R-:W-:Y:S01]  /*1cb0*/  IMAD R18, R18, UR4, RZ ;  /* 0x0000000412127c24 */ /* 0x000fe2000f8e02ff */
[----:B------:R-:W-:Y:S01]  /*1cc0*/  SEL R4, R3, R4, !P6 ;  /* 0x0000000403047207 */ /* 0x000fe20007000000 */
[----:B------:R-:W-:Y:S01]  /*1cd0*/  IMAD R19, R19, UR4, RZ ;  /* 0x0000000413137c24 */ /* 0x000fe2000f8e02ff */
[C---:B------:R-:W-:Y:S01]  /*1ce0*/  SEL R21, R3.reuse, R21, !P6 ;  /* 0x0000001503157207 */ /* 0x040fe20007000000 */
[----:B------:R-:W-:Y:S01]  /*1cf0*/  IMAD R20, R20, UR4, RZ ;  /* 0x0000000414147c24 */ /* 0x000fe2000f8e02ff */
[----:B------:R-:W-:-:S02]  /*1d00*/  SEL R22, R3, R22, !P6 ;  /* 0x0000001603167207 */ /* 0x000fc40007000000 */
[----:B------:R-:W-:Y:S02]  /*1d10*/  CS2R R32, SRZ ;  /* 0x0000000000207805 */ /* 0x000fe4000001ff00 */
[----:B------:R-:W-:Y:S01]  /*1d20*/  SEL R23, R3, R23, !P6 ;  /* 0x0000001703177207 */ /* 0x000fe20007000000 */
[----:B------:R-:W-:Y:S01]  /*1d30*/  IMAD R21, R21, UR4, RZ ;  /* 0x0000000415157c24 */ /* 0x000fe2000f8e02ff */
[----:B------:R-:W-:Y:S01]  /*1d40*/  IADD3 R25, P2, R0, UR8, RZ ;  /* 0x0000000800197c10 */ /* 0x000fe2000ff5e0ff */
[----:B------:R-:W-:Y:S01]  /*1d50*/  IMAD R22, R22, UR4, RZ ;  /* 0x0000000416167c24 */ /* 0x000fe2000f8e02ff */
[----:B------:R-:W-:Y:S01]  /*1d60*/  SEL R3, R3, R24, !P6 ;  /* 0x0000001803037207 */ /* 0x000fe20007000000 */
[----:B------:R-:W-:Y:S01]  /*1d70*/  IMAD R24, R11, UR4, RZ ;  /* 0x000000040b187c24 */ /* 0x000fe2000f8e02ff */
[----:B------:R-:W-:Y:S01]  /*1d80*/  R2UR UR50, R25 ;  /* 0x00000000193272ca */ /* 0x000fe200000e0000 */
[----:B------:R-:W-:Y:S01]  /*1d90*/  IMAD R25, R12, UR4, RZ ;  /* 0x000000040c197c24 */ /* 0x000fe2000f8e02ff */
[----:B------:R-:W-:Y:S01]  /*1da0*/  IADD3 R26, P3, R5, UR8, RZ ;  /* 0x00000008051a7c10 */ /* 0x000fe2000ff7e0ff */
[----:B------:R-:W-:Y:S01]  /*1db0*/  IMAD R3, R3, UR4, RZ ;  /* 0x0000000403037c24 */ /* 0x000fe2000f8e02ff */
[----:B------:R-:W-:Y:S01]  /*1dc0*/  IADD3 R12, P0, R24, UR8, RZ ;  /* 0x00000008180c7c10 */ /* 0x000fe2000ff1e0ff */
[----:B------:R-:W-:Y:S01]  /*1dd0*/  IMAD R23, R23, UR4, RZ ;  /* 0x0000000417177c24 */ /* 0x000fe2000f8e02ff */
[----:B------:R-:W-:-:S02]  /*1de0*/  R2UR UR49, R26 ;  /* 0x000000001a3172ca */ /* 0x000fc400000e0000 */
[----:B------:R-:W-:Y:S02]  /*1df0*/  CS2R R34, SRZ ;  /* 0x0000000000227805 */ /* 0x000fe4000001ff00 */
[----:B------:R-:W-:Y:S02]  /*1e00*/  R2UR UR46, R12 ;  /* 0x000000000c2e72ca */ /* 0x000fe400000e0000 */
[----:B------:R-:W-:Y:S02]  /*1e10*/  CS2R R36, SRZ ;  /* 0x0000000000247805 */ /* 0x000fe4000001ff00 */
[----:B------:R-:W-:Y:S02]  /*1e20*/  SHF.R.S32.HI R12, RZ, 0x1f, R5 ;  /* 0x0000001fff0c7819 */ /* 0x000fe40000011405 */
[----:B------:R-:W-:Y:S02]  /*1e30*/  CS2R R38, SRZ ;  /* 0x0000000000267805 */ /* 0x000fe4000001ff00 */
[----:B------:R-:W-:-:S02]  /*1e40*/  IADD3 R11, P1, R25, UR8, RZ ;  /* 0x00000008190b7c10 */ /* 0x000fc4000ff3e0ff */
[----:B------:R-:W-:Y:S02]  /*1e50*/  IADD3.X R12, R12, UR9, RZ, P3, !PT ;  /* 0x000000090c0c7c10 */ /* 0x000fe40009ffe4ff */
[----:B------:R-:W-:Y:S02]  /*1e60*/  IADD3 R5, P3, R15, UR8, RZ ;  /* 0x000000080f057c10 */ /* 0x000fe4000ff7e0ff */
[----:B------:R-:W-:Y:S02]  /*1e70*/  IADD3 R26, P5, R10, UR8, RZ ;  /* 0x000000080a1a7c10 */ /* 0x000fe4000ffbe0ff */
[----:B------:R-:W-:Y:S02]  /*1e80*/  R2UR UR43, R5 ;  /* 0x00000000052b72ca */ /* 0x000fe400000e0000 */
[----:B------:R-:W-:Y:S02]  /*1e90*/  SHF.R.S32.HI R5, RZ, 0x1f, R24 ;  /* 0x0000001fff057819 */ /* 0x000fe40000011418 */
[----:B------:R-:W-:-:S02]  /*1ea0*/  SHF.R.S32.HI R10, RZ, 0x1f, R10 ;  /* 0x0000001fff0a7819 */ /* 0x000fc4000001140a */
[----:B------:R-:W-:Y:S02]  /*1eb0*/  IADD3.X R5, R5, UR9, RZ, P0, !PT ;  /* 0x0000000905057c10 */ /* 0x000fe400087fe4ff */
[----:B------:R-:W-:Y:S02]  /*1ec0*/  R2UR UR45, R11 ;  /* 0x000000000b2d72ca */ /* 0x000fe400000e0000 */
[----:B------:R-:W-:Y:S02]  /*1ed0*/  R2UR UR32, R5 ;  /* 0x00000000052072ca */ /* 0x000fe400000e0000 */
[----:B------:R-:W0:Y:S01]  /*1ee0*/  LDC R5, c[0x0][0x238] ;  /* 0x00008e00ff057b82 */ /* 0x000e220000000800 */
[----:B------:R-:W-:Y:S02]  /*1ef0*/  IADD3 R27, P4, R2, UR8, RZ ;  /* 0x00000008021b7c10 */ /* 0x000fe4000ff9e0ff */
[----:B------:R-:W-:Y:S01]  /*1f00*/  R2UR UR47, R26 ;  /* 0x000000001a2f72ca */ /* 0x000fe200000e0000 */
[----:B------:R-:W-:Y:S01]  /*1f10*/  IMAD R26, R13, UR4, RZ ;  /* 0x000000040d1a7c24 */ /* 0x000fe2000f8e02ff */
[----:B------:R-:W-:-:S02]  /*1f20*/  SHF.R.S32.HI R11, RZ, 0x1f, R2 ;  /* 0x0000001fff0b7819 */ /* 0x000fc40000011402 */
[----:B------:R-:W-:Y:S02]  /*1f30*/  SHF.R.S32.HI R13, RZ, 0x1f, R0 ;  /* 0x0000001fff0d7819 */ /* 0x000fe40000011400 */
[----:B------:R-:W-:Y:S02]  /*1f40*/  IADD3.X R10, R10, UR9, RZ, P5, !PT ;  /* 0x000000090a0a7c10 */ /* 0x000fe4000affe4ff */
[----:B------:R-:W-:Y:S02]  /*1f50*/  IADD3 R0, P5, R19, UR8, RZ ;  /* 0x0000000813007c10 */ /* 0x000fe4000ffbe0ff */
[----:B------:R-:W-:Y:S02]  /*1f60*/  IADD3.X R11, R11, UR9, RZ, P4, !PT ;  /* 0x000000090b0b7c10 */ /* 0x000fe4000a7fe4ff */
[----:B------:R-:W-:Y:S02]  /*1f70*/  IADD3 R2, P4, R18, UR8, RZ ;  /* 0x0000000812027c10 */ /* 0x000fe4000ff9e0ff */
[----:B------:R-:W-:-:S02]  /*1f80*/  R2UR UR48, R27 ;  /* 0x000000001b3072ca */ /* 0x000fc400000e0000 */
[----:B------:R-:W-:Y:S02]  /*1f90*/  IADD3.X R13, R13, UR9, RZ, P2, !PT ;  /* 0x000000090d0d7c10 */ /* 0x000fe400097fe4ff */
[----:B------:R-:W-:Y:S02]  /*1fa0*/  R2UR UR41, R0 ;  /* 0x00000000002972ca */ /* 0x000fe400000e0000 */
[----:B------:R-:W-:Y:S01]  /*1fb0*/  IADD3 R27, P2, R26, UR8, RZ ;  /* 0x000000081a1b7c10 */ /* 0x000fe2000ff5e0ff */
[C---:B0-----:R-:W-:Y:S01]  /*1fc0*/  IMAD R50, R5.reuse, 0x1f, RZ ;  /* 0x0000001f05327824 */ /* 0x041fe200078e02ff */
[----:B------:R-:W-:Y:S01]  /*1fd0*/  SHF.R.S32.HI R0, RZ, 0x1f, R25 ;  /* 0x0000001fff007819 */ /* 0x000fe20000011419 */
[C---:B------:R-:W-:Y:S01]  /*1fe0*/  IMAD R51, R5.reuse, 0x1e, RZ ;  /* 0x0000001e05337824 */ /* 0x040fe200078e02ff */
[----:B------:R-:W-:Y:S01]  /*1ff0*/  R2UR UR42, R2 ;  /* 0x00000000022a72ca */ /* 0x000fe200000e0000 */
[C---:B------:R-:W-:Y:S01]  /*2000*/  IMAD R52, R5.reuse, 0x1d, RZ ;  /* 0x0000001d05347824 */ /* 0x040fe200078e02ff */
[----:B------:R-:W-:Y:S01]  /*2010*/  SHF.R.S32.HI R2, RZ, 0x1f, R15 ;  /* 0x0000001fff027819 */ /* 0x000fe2000001140f */
[----:B------:R-:W-:Y:S01]  /*2020*/  IMAD R53, R5, 0x1c, RZ ;  /* 0x0000001c05357824 */ /* 0x000fe200078e02ff */
[----:B------:R-:W-:Y:S01]  /*2030*/  R2UR UR44, R27 ;  /* 0x000000001b2c72ca */ /* 0x000fe200000e0000 */
[----:B------:R-:W-:Y:S01]  /*2040*/  IMAD R27, R4, UR4, RZ ;  /* 0x00000004041b7c24 */ /* 0x000fe2000f8e02ff */
[----:B------:R-:W-:Y:S01]  /*2050*/  IADD3.X R0, R0, UR9, RZ, P1, !PT ;  /* 0x0000000900007c10 */ /* 0x000fe20008ffe4ff */
[C---:B------:R-:W-:Y:S01]  /*2060*/  IMAD R54, R5.reuse, 0x1b, RZ ;  /* 0x0000001b05367824 */ /* 0x040fe200078e02ff */
[----:B------:R-:W-:Y:S01]  /*2070*/  SHF.R.S32.HI R18, RZ, 0x1f, R18 ;  /* 0x0000001fff127819 */ /* 0x000fe20000011412 */
[C---:B------:R-:W-:Y:S01]  /*2080*/  IMAD R55, R5.reuse, 0x1a, RZ ;  /* 0x0000001a05377824 */ /* 0x040fe200078e02ff */
[----:B------:R-:W-:Y:S01]  /*2090*/  SHF.R.S32.HI R4, RZ, 0x1f, R26 ;  /* 0x0000001fff047819 */ /* 0x000fe2000001141a */
[C---:B------:R-:W-:Y:S01]  /*20a0*/  IMAD R152, R5.reuse, 0x19, RZ ;  /* 0x0000001905987824 */ /* 0x040fe200078e02ff */
[----:B------:R-:W-:Y:S01]  /*20b0*/  IADD3.X R2, R2, UR9, RZ, P3, !PT ;  /* 0x0000000902027c10 */ /* 0x000fe20009ffe4ff */
[C---:B------:R-:W-:Y:S01]  /*20c0*/  IMAD R153, R5.reuse, 0x18, RZ ;  /* 0x0000001805997824 */ /* 0x040fe200078e02ff */
[----:B------:R-:W-:Y:S01]  /*20d0*/  R2UR UR31, R0 ;  /* 0x00000000001f72ca */ /* 0x000fe200000e0000 */
[C---:B------:R-:W-:Y:S01]  /*20e0*/  IMAD R154, R5.reuse, 0x17, RZ ;  /* 0x00000017059a7824 */ /* 0x040fe200078e02ff */
[----:B------:R-:W-:Y:S01]  /*20f0*/  IADD3.X R0, R18, UR9, RZ, P4, !PT ;  /* 0x0000000912007c10 */ /* 0x000fe2000a7fe4ff */
[C---:B------:R-:W-:Y:S01]  /*2100*/  IMAD R155, R5.reuse, 0x16, RZ ;  /* 0x00000016059b7824 */ /* 0x040fe200078e02ff */
[----:B------:R-:W-:Y:S01]  /*2110*/  IADD3.X R4, R4, UR9, RZ, P2, !PT ;  /* 0x0000000904047c10 */ /* 0x000fe200097fe4ff */
[C---:B------:R-:W-:Y:S01]  /*2120*/  IMAD R156, R5.reuse, 0x15, RZ ;  /* 0x00000015059c7824 */ /* 0x040fe200078e02ff */
[----:B------:R-:W-:Y:S01]  /*2130*/  R2UR UR29, R2 ;  /* 0x00000000021d72ca */ /* 0x000fe200000e0000 */
[C---:B------:R-:W-:Y:S01]  /*2140*/  IMAD R157, R5.reuse, 0x14, RZ ;  /* 0x00000014059d7824 */ /* 0x040fe200078e02ff */
[----:B------:R-:W-:Y:S01]  /*2150*/  SHF.R.S32.HI R19, RZ, 0x1f, R19 ;  /* 0x0000001fff137819 */ /* 0x000fe20000011413 */
[----:B------:R-:W-:Y:S01]  /*2160*/  IMAD R158, R5, 0x13, RZ ;  /* 0x00000013059e7824 */ /* 0x000fe200078e02ff */
[----:B------:R-:W-:Y:S01]  /*2170*/  IADD3 R25, P1, R27, UR8, RZ ;  /* 0x000000081b197c10 */ /* 0x000fe2000ff3e0ff */
[C---:B------:R-:W-:Y:S01]  /*2180*/  IMAD R159, R5.reuse, 0x12, RZ ;  /* 0x00000012059f7824 */ /* 0x040fe200078e02ff */
[----:B------:R-:W-:Y:S01]  /*2190*/  SHF.R.S32.HI R2, RZ, 0x1f, R27 ;  /* 0x0000001fff027819 */ /* 0x000fe2000001141b */
[C---:B------:R-:W-:Y:S01]  /*21a0*/  IMAD R160, R5.reuse, 0x11, RZ ;  /* 0x0000001105a07824 */ /* 0x040fe200078e02ff */
[----:B------:R-:W-:Y:S01]  /*21b0*/  R2UR UR28, R0 ;  /* 0x00000000001c72ca */ /* 0x000fe200000e0000 */
[----:B------:R-:W-:Y:S01]  /*21c0*/  IMAD.SHL.U32 R161, R5, 0x10, RZ ;  /* 0x0000001005a17824 */ /* 0x000fe200078e00ff */
[----:B------:R-:W-:Y:S01]  /*21d0*/  IADD3 R24, P2, R21, UR8, RZ ;  /* 0x0000000815187c10 */ /* 0x000fe2000ff5e0ff */
[C---:B------:R-:W-:Y:S01]  /*21e0*/  IMAD R49, R5.reuse, 0xf, RZ ;  /* 0x0000000f05317824 */ /* 0x040fe200078e02ff */
[----:B------:R-:W-:Y:S01]  /*21f0*/  R2UR UR30, R4 ;  /* 0x00000000041e72ca */ /* 0x000fe200000e0000 */
[----:B------:R-:W-:Y:S01]  /*2200*/  IMAD R47, R5, 0xe, RZ ;  /* 0x0000000e052f7824 */ /* 0x000fe200078e02ff */
[----:B------:R-:W-:Y:S01]  /*2210*/  IADD3.X R0, R19, UR9, RZ, P5, !PT ;  /* 0x0000000913007c10 */ /* 0x000fe2000affe4ff */
[C---:B------:R-:W-:Y:S01]  /*2220*/  IMAD R45, R5.reuse, 0xd, RZ ;  /* 0x0000000d052d7824 */ /* 0x040fe200078e02ff */
[----:B------:R-:W-:Y:S01]  /*2230*/  IADD3 R26, P0, R20, UR8, RZ ;  /* 0x00000008141a7c10 */ /* 0x000fe2000ff1e0ff */
[C---:B------:R-:W-:Y:S01]  /*2240*/  IMAD R43, R5.reuse, 0xc, RZ ;  /* 0x0000000c052b7824 */ /* 0x040fe200078e02ff */
[----:B------:R-:W-:Y:S01]  /*2250*/  IADD3 R15, P3, R22, UR8, RZ ;  /* 0x00000008160f7c10 */ /* 0x000fe2000ff7e0ff */
[C---:B------:R-:W-:Y:S01]  /*2260*/  IMAD R41, R5.reuse, 0xb, RZ ;  /* 0x0000000b05297824 */ /* 0x040fe200078e02ff */
[----:B------:R-:W-:Y:S01]  /*2270*/  SHF.R.S32.HI R4, RZ, 0x1f, R20 ;  /* 0x0000001fff047819 */ /* 0x000fe20000011414 */
[C---:B------:R-:W-:Y:S01]  /*2280*/  IMAD.SHL.U32 R250, R5.reuse, 0x8, RZ ;  /* 0x0000000805fa7824 */ /* 0x040fe200078e00ff */
[----:B------:R-:W-:Y:S01]  /*2290*/  SHF.R.S32.HI R21, RZ, 0x1f, R21 ;  /* 0x0000001fff157819 */ /* 0x000fe20000011415 */
[C---:B------:R-:W-:Y:S01]  /*22a0*/  IMAD R246, R5.reuse, 0x7, RZ ;  /* 0x0000000705f67824 */ /* 0x040fe200078e02ff */
[----:B------:R-:W-:Y:S01]  /*22b0*/  IADD3.X R2, R2, UR9, RZ, P1, !PT ;  /* 0x0000000902027c10 */ /* 0x000fe20008ffe4ff */
[C---:B------:R-:W-:Y:S01]  /*22c0*/  IMAD R242, R5.reuse, 0x6, RZ ;  /* 0x0000000605f27824 */ /* 0x040fe200078e02ff */
[----:B------:R-:W-:Y:S01]  /*22d0*/  R2UR UR35, R12 ;  /* 0x000000000c2372ca */ /* 0x000fe200000e0000 */
[C---:B------:R-:W-:Y:S01]  /*22e0*/  IMAD R237, R5.reuse, 0x5, RZ ;  /* 0x0000000505ed7824 */ /* 0x040fe200078e02ff */
[----:B------:R-:W-:Y:S01]  /*22f0*/  R2UR UR33, R10 ;  /* 0x000000000a2172ca */ /* 0x000fe200000e0000 */
[C---:B------:R-:W-:Y:S01]  /*2300*/  IMAD.SHL.U32 R232, R5.reuse, 0x4, RZ ;  /* 0x0000000405e87824 */ /* 0x040fe200078e00ff */
[----:B------:R-:W-:Y:S01]  /*2310*/  R2UR UR27, R0 ;  /* 0x00000000001b72ca */ /* 0x000fe200000e0000 */
[----:B------:R-:W-:Y:S01]  /*2320*/  IMAD R228, R5, 0x3, RZ ;  /* 0x0000000305e47824 */ /* 0x000fe200078e02ff */
[----:B------:R-:W-:Y:S01]  /*2330*/  R2UR UR37, R15 ;  /* 0x000000000f2572ca */ /* 0x000fe200000e0000 */
[----:B------:R-:W-:Y:S01]  /*2340*/  IMAD.SHL.U32 R224, R5, 0x2, RZ ;  /* 0x0000000205e07824 */ /* 0x000fe200078e00ff */
[----:B------:R-:W-:Y:S01]  /*2350*/  IADD3.X R4, R4, UR9, RZ, P0, !PT ;  /* 0x0000000904047c10 */ /* 0x000fe200087fe4ff */
[----:B------:R-:W-:Y:S01]  /*2360*/  UMOV UR4, URZ ;  /* 0x0000003f00047c82 */ /* 0x000fe20008000000 */
[----:B------:R-:W-:Y:S01]  /*2370*/  IADD3.X R0, R21, UR9, RZ, P2, !PT ;  /* 0x0000000915007c10 */ /* 0x000fe200097fe4ff */
[----:B------:R-:W-:Y:S01]  /*2380*/  IMAD R21, R5, 0x9, RZ ;  /* 0x0000000905157824 */ /* 0x000fe200078e02ff */
[----:B------:R-:W-:-:S02]  /*2390*/  R2UR UR25, R2 ;  /* 0x00000000021972ca */ /* 0x000fc400000e0000 */
[----:B------:R-:W-:Y:S02]  /*23a0*/  SHF.R.S32.HI R12, RZ, 0x1f, R3 ;  /* 0x0000001fff0c7819 */ /* 0x000fe40000011403 */
[----:B------:R-:W-:Y:S02]  /*23b0*/  IADD3 R10, P1, R3, UR8, RZ ;  /* 0x00000008030a7c10 */ /* 0x000fe4000ff3e0ff */
[----:B------:R-:W-:Y:S02]  /*23c0*/  IADD3 R176, P5, R16, R50, RZ ;  /* 0x0000003210b07210 */ /* 0x000fe40007fbe0ff */
[----:B------:R-:W-:Y:S02]  /*23d0*/  SHF.R.S32.HI R2, RZ, 0x1f, R23 ;  /* 0x0000001fff027819 */ /* 0x000fe40000011417 */
[----:B------:R-:W-:Y:S01]  /*23e0*/  IADD3 R15, P0, R23, UR8, RZ ;  /* 0x00000008170f7c10 */ /* 0x000fe2000ff1e0ff */
[----:B------:R0:W-:Y:S01]  /*23f0*/  STL [R1+0x16c], R176 ;  /* 0x00016cb001007387 */ /* 0x0001e20000100800 */
[----:B------:R-:W-:Y:S01]  /*2400*/  IADD3 R175, P2, R50, R17, RZ ;  /* 0x0000001132af7210 */ /* 0x000fe20007f5e0ff */
[----:B------:R-:W-:Y:S01]  /*2410*/  IMAD R23, R5, 0xa, RZ ;  /* 0x0000000a05177824 */ /* 0x000fe200078e02ff */
[----:B------:R-:W-:Y:S01]  /*2420*/  IADD3.X R12, R12, UR9, RZ, P1, !PT ;  /* 0x000000090c0c7c10 */ /* 0x000fe20008ffe4ff */
[----:B------:R-:W-:Y:S01]  /*2430*/  USHF.R.U32.HI UR8, URZ, 0x4, UR12 ;  /* 0x000000043f087899 */ /* 0x000fe2000801160c */
[----:B------:R-:W-:Y:S01]  /*2440*/  R2UR UR24, R0 ;  /* 0x00000000001872ca */ /* 0x000fe200000e0000 */
[----:B------:R1:W-:Y:S01]  /*2450*/  STL [R1+0x164], R175 ;  /* 0x000164af01007387 */ /* 0x0003e20000100800 */
[----:B------:R-:W-:Y:S01]  /*2460*/  IADD3.X R2, R2, UR9, RZ, P0, !PT ;  /* 0x0000000902027c10 */ /* 0x000fe200087fe4ff */
[----:B------:R-:W-:Y:S01]  /*2470*/  USGXT.U32 UR8, UR8, 0xe ;  /* 0x0000000e0808789a */ /* 0x000fe20008000000 */
[----:B------:R-:W-:-:S02]  /*2480*/  IADD3 R177, P1, R16, R51, RZ ;  /* 0x0000003310b17210 */ /* 0x000fc40007f3e0ff */
[----:B------:R-:W-:Y:S01]  /*2490*/  SHF.R.S32.HI R0, RZ, 0x1f, R22 ;  /* 0x0000001fff007819 */ /* 0x000fe20000011416 */
[----:B------:R-:W-:Y:S01]  /*24a0*/  UIADD3 UR6, UP0, UR8, 0x80, URZ ;  /* 0x0000008008067890 */ /* 0x000fe2000ff1e03f */
[C---:B0-----:R-:W-:Y:S01]  /*24b0*/  IADD3 R176, P0, R17.reuse, R51, RZ ;  /* 0x0000003311b07210 */ /* 0x041fe20007f1e0ff */
[----:B------:R0:W-:Y:S01]  /*24c0*/  STL [R1+0x15c], R177 ;  /* 0x00015cb101007387 */ /* 0x0001e20000100800 */
[----:B------:R-:W-:Y:S01]  /*24d0*/  SHF.R.S32.HI R162, RZ, 0x1f, R50 ;  /* 0x0000001fffa27819 */ /* 0x000fe20000011432 */
[----:B------:R-:W-:Y:S01]  /*24e0*/  UIADD3.X UR5, UR4, -0x3ffffff0, URZ, UP0, !UPT ;  /* 0xc000001004057890 */ /* 0x000fe200087fe43f */
[-C--:B-1----:R-:W-:Y:S01]  /*24f0*/  IADD3 R175, P4, R16, R52.reuse, RZ ;  /* 0x0000003410af7210 */ /* 0x082fe20007f9e0ff */
[----:B------:R1:W-:Y:S01]  /*2500*/  STL [R1+0x154], R176 ;  /* 0x000154b001007387 */ /* 0x0003e20000100800 */
[----:B------:R-:W-:Y:S01]  /*2510*/  SHF.R.S32.HI R18, RZ, 0x1f, R16 ;  /* 0x0000001fff127819 */ /* 0x000fe20000011410 */
[----:B------:R-:W-:Y:S01]  /*2520*/  UMOV UR4, UR6 ;  /* 0x0000000600047c82 */ /* 0x000fe20008000000 */
[----:B------:R-:W-:Y:S01]  /*2530*/  IADD3.X R0, R0, UR9, RZ, P3, !PT ;  /* 0x0000000900007c10 */ /* 0x000fe20009ffe4ff */
[----:B------:R2:W-:Y:S01]  /*2540*/  STL [R1+0x14c], R175 ;  /* 0x00014caf01007387 */ /* 0x0005e20000100800 */
[----:B------:R-:W-:Y:S01]  /*2550*/  SHF.R.S32.HI R19, RZ, 0x1f, R17 ;  /* 0x0000001fff137819 */ /* 0x000fe20000011411 */
[----:B------:R-:W-:Y:S01]  /*2560*/  UIADD3.64 UR16, UR4, 0x80, URZ ;  /* 0x0000008004107897 */ /* 0x000fe2000fffe03f */
[----:B0-----:R-:W-:Y:S01]  /*2570*/  IADD3 R177, P3, R17, R52, RZ ;  /* 0x0000003411b17210 */ /* 0x001fe20007f7e0ff */
[----:B------:R-:W-:Y:S01]  /*2580*/  UIADD3.64 UR20, UR4, 0x100, URZ ;  /* 0x0000010004147897 */ /* 0x000fe2000fffe03f */
[----:B------:R-:W-:-:S02]  /*2590*/  SHF.R.S32.HI R163, RZ, 0x1f, R51 ;  /* 0x0000001fffa37819 */ /* 0x000fc40000011433 */
[----:B------:R-:W-:Y:S02]  /*25a0*/  CS2R R50, SRZ ;  /* 0x0000000000327805 */ /* 0x000fe4000001ff00 */
[----:B-1----:R-:W-:Y:S01]  /*25b0*/  IADD3 R176, P6, R16, R53, RZ ;  /* 0x0000003510b07210 */ /* 0x002fe20007fde0ff */
[----:B------:R0:W-:Y:S01]  /*25c0*/  STL [R1+0x144], R177 ;  /* 0x000144b101007387 */ /* 0x0001e20000100800 */
[----:B------:R-:W-:Y:S01]  /*25d0*/  SHF.R.S32.HI R164, RZ, 0x1f, R52 ;  /* 0x0000001fffa47819 */ /* 0x000fe20000011434 */
[----:B--2---:R-:W-:Y:S01]  /*25e0*/  IMAD.X R175, R18, 0x1, R162, P5 ;  /* 0x0000000112af7824 */ /* 0x004fe200028e06a2 */
[----:B------:R-:W-:Y:S01]  /*25f0*/  SHF.R.S32.HI R165, RZ, 0x1f, R53 ;  /* 0x0000001fffa57819 */ /* 0x000fe20000011435 */
[----:B------:R1:W-:Y:S01]  /*2600*/  STL [R1+0x13c], R176 ;  /* 0x00013cb001007387 */ /* 0x0003e20000100800 */
[----:B------:R-:W-:Y:S02]  /*2610*/  SHF.R.S32.HI R166, RZ, 0x1f, R54 ;  /* 0x0000001fffa67819 */ /* 0x000fe40000011436 */
[----:B------:R-:W-:Y:S01]  /*2620*/  SHF.R.S32.HI R168, RZ, 0x1f, R152 ;  /* 0x0000001fffa87819 */ /* 0x000fe20000011498 */
[----:B------:R2:W-:Y:S01]  /*2630*/  STL [R1+0x168], R175 ;  /* 0x000168af01007387 */ /* 0x0005e20000100800 */
[----:B------:R-:W-:-:S02]  /*2640*/  SHF.R.S32.HI R169, RZ, 0x1f, R153 ;  /* 0x0000001fffa97819 */ /* 0x000fc40000011499 */
[----:B0-----:R-:W-:Y:S02]  /*2650*/  IADD3 R177, P5, R17, R53, RZ ;  /* 0x0000003511b17210 */ /* 0x001fe40007fbe0ff */
[----:B------:R-:W-:Y:S02]  /*2660*/  CS2R R52, SRZ ;  /* 0x0000000000347805 */ /* 0x000fe4000001ff00 */
[----:B------:R-:W-:Y:S01]  /*2670*/  SHF.R.S32.HI R167, RZ, 0x1f, R55 ;  /* 0x0000001fffa77819 */ /* 0x000fe20000011437 */
[----:B-1----:R-:W-:Y:S01]  /*2680*/  IMAD.X R176, R162, 0x1, R19, P2 ;  /* 0x00000001a2b07824 */ /* 0x002fe200010e0613 */
[----:B------:R-:W-:Y:S01]  /*2690*/  SHF.R.S32.HI R170, RZ, 0x1f, R154 ;  /* 0x0000001fffaa7819 */ /* 0x000fe2000001149a */
[----:B------:R-:W-:Y:S01]  /*26a0*/  IMAD.X R162, R18, 0x1, R163, P1 ;  /* 0x0000000112a27824 */ /* 0x000fe200008e06a3 */
[----:B------:R-:W-:Y:S01]  /*26b0*/  STL [R1+0x134], R177 ;  /* 0x000134b101007387 */ /* 0x000fe20000100800 */
[----:B--2---:R-:W-:Y:S02]  /*26c0*/  IADD3 R175, P2, R16, R54, RZ ;  /* 0x0000003610af7210 */ /* 0x004fe40007f5e0ff */
[----:B------:R-:W-:Y:S01]  /*26d0*/  SHF.R.S32.HI R171, RZ, 0x1f, R155 ;  /* 0x0000001fffab7819 */ /* 0x000fe2000001149b */
[----:B------:R0:W-:Y:S01]  /*26e0*/  STL [R1+0x160], R176 ;  /* 0x000160b001007387 */ /* 0x0001e20000100800 */
[----:B------:R-:W-:-:S02]  /*26f0*/  SHF.R.S32.HI R172, RZ, 0x1f, R156 ;  /* 0x0000001fffac7819 */ /* 0x000fc4000001149c */
[----:B------:R-:W-:Y:S01]  /*2700*/  SHF.R.S32.HI R173, RZ, 0x1f, R157 ;  /* 0x0000001fffad7819 */ /* 0x000fe2000001149d */
[----:B------:R1:W-:Y:S01]  /*2710*/  STL [R1+0x12c], R175 ;  /* 0x00012caf01007387 */ /* 0x0003e20000100800 */
[----:B------:R-:W-:Y:S02]  /*2720*/  SHF.R.S32.HI R174, RZ, 0x1f, R158 ;  /* 0x0000001fffae7819 */ /* 0x000fe4000001149e */
[----:B------:R-:W-:Y:S01]  /*2730*/  SHF.R.S32.HI R48, RZ, 0x1f, R159 ;  /* 0x0000001fff307819 */ /* 0x000fe2000001149f */
[----:B------:R2:W-:Y:S01]  /*2740*/  STL [R1+0x158], R162 ;  /* 0x000158a201007387 */ /* 0x0005e20000100800 */
[----:B------:R-:W-:Y:S02]  /*2750*/  SHF.R.S32.HI R46, RZ, 0x1f, R160 ;  /* 0x0000001fff2e7819 */ /* 0x000fe400000114a0 */
[----:B0-----:R-:W-:Y:S02]  /*2760*/  IADD3 R176, P1, R17, R54, RZ ;  /* 0x0000003611b07210 */ /* 0x001fe40007f3e0ff */
[----:B------:R-:W-:Y:S01]  /*2770*/  SHF.R.S32.HI R44, RZ, 0x1f, R161 ;  /* 0x0000001fff2c7819 */ /* 0x000fe200000114a1 */
[----:B-1----:R-:W-:Y:S01]  /*2780*/  IMAD.X R175, R19, 0x1, R163, P0 ;  /* 0x0000000113af7824 */ /* 0x002fe200000e06a3 */
[----:B------:R-:W-:Y:S01]  /*2790*/  SHF.R.S32.HI R42, RZ, 0x1f, R49 ;  /* 0x0000001fff2a7819 */ /* 0x000fe20000011431 */
[----:B------:R-:W-:Y:S01]  /*27a0*/  IMAD.X R163, R18, 0x1, R164, P4 ;  /* 0x0000000112a37824 */ /* 0x000fe200020e06a4 */
[----:B------:R-:W-:Y:S01]  /*27b0*/  STL [R1+0x124], R176 ;  /* 0x000124b001007387 */ /* 0x000fe20000100800 */
[----:B--2---:R-:W-:-:S02]  /*27c0*/  IADD3 R162, P0, R16, R55, RZ ;  /* 0x0000003710a27210 */ /* 0x004fc40007f1e0ff */
[----:B------:R-:W-:Y:S01]  /*27d0*/  SHF.R.S32.HI R40, RZ, 0x1f, R47 ;  /* 0x0000001fff287819 */ /* 0x000fe2000001142f */
[----:B------:R0:W-:Y:S01]  /*27e0*/  STL [R1+0x150], R175 ;  /* 0x000150af01007387 */ /* 0x0001e20000100800 */
[----:B------:R-:W-:Y:S02]  /*27f0*/  SHF.R.S32.HI R22, RZ, 0x1f, R45 ;  /* 0x0000001fff167819 */ /* 0x000fe4000001142d */
[----:B------:R-:W-:Y:S01]  /*2800*/  SHF.R.S32.HI R3, RZ, 0x1f, R23 ;  /* 0x0000001fff037819 */ /* 0x000fe20000011417 */
[----:B------:R1:W-:Y:S01]  /*2810*/  STL [R1+0x11c], R162 ;  /* 0x00011ca201007387 */ /* 0x0003e20000100800 */
[----:B------:R-:W-:Y:S02]  /*2820*/  SHF.R.S32.HI R20, RZ, 0x1f, R43 ;  /* 0x0000001fff147819 */ /* 0x000fe4000001142b */
[----:B------:R-:W-:Y:S01]  /*2830*/  R2UR UR34, R11 ;  /* 0x000000000b2272ca */ /* 0x000fe200000e0000 */
[----:B------:R2:W-:Y:S01]  /*2840*/  STL [R1+0x148], R163 ;  /* 0x000148a301007387 */ /* 0x0005e20000100800 */
[----:B------:R-:W-:-:S02]  /*2850*/  SHF.R.S32.HI R11, RZ, 0x1f, R41 ;  /* 0x0000001fff0b7819 */ /* 0x000fc40000011429 */
[----:B0-----:R-:W-:Y:S02]  /*2860*/  IADD3 R175, P4, R17, R55, RZ ;  /* 0x0000003711af7210 */ /* 0x001fe40007f9e0ff */
[----:B------:R-:W-:Y:S02]  /*2870*/  CS2R R54, SRZ ;  /* 0x0000000000367805 */ /* 0x000fe4000001ff00 */
[----:B------:R-:W-:Y:S01]  /*2880*/  R2UR UR51, R0 ;  /* 0x00000000003372ca */ /* 0x000fe200000e0000 */
[----:B-1----:R-:W-:Y:S01]  /*2890*/  IMAD.X R162, R19, 0x1, R164, P3 ;  /* 0x0000000113a27824 */ /* 0x002fe200018e06a4 */
[----:B------:R-:W-:Y:S01]  /*28a0*/  SHF.R.S32.HI R0, RZ, 0x1f, R21 ;  /* 0x0000001fff007819 */ /* 0x000fe20000011415 */
[----:B------:R-:W-:Y:S01]  /*28b0*/  STL [R1+0x114], R175 ;  /* 0x000114af01007387 */ /* 0x000fe20000100800 */
[----:B------:R-:W-:Y:S01]  /*28c0*/  IMAD.X R164, R18, 0x1, R165, P6 ;  /* 0x0000000112a47824 */ /* 0x000fe200030e06a5 */
[----:B--2---:R-:W-:Y:S02]  /*28d0*/  IADD3 R163, P3, R16, R152, RZ ;  /* 0x0000009810a37210 */ /* 0x004fe40007f7e0ff */
[----:B------:R0:W-:Y:S01]  /*28e0*/  STL [R1+0x140], R162 ;  /* 0x000140a201007387 */ /* 0x0001e20000100800 */
[----:B------:R-:W-:-:S02]  /*28f0*/  R2UR UR36, R13 ;  /* 0x000000000d2472ca */ /* 0x000fc400000e0000 */
[----:B------:R-:W1:Y:S01]  /*2900*/  LDC R13, c[0x0][0x214] ;  /* 0x00008500ff0d7b82 */ /* 0x000e620000000800 */
[----:B------:R2:W-:Y:S01]  /*2910*/  STL [R1+0x10c], R163 ;  /* 0x00010ca301007387 */ /* 0x0005e20000100800 */
[----:B------:R-:W-:Y:S02]  /*2920*/  SHF.R.S32.HI R249, RZ, 0x1f, R250 ;  /* 0x0000001ffff97819 */ /* 0x000fe400000114fa */
[----:B------:R-:W-:Y:S01]  /*2930*/  SHF.R.S32.HI R245, RZ, 0x1f, R246 ;  /* 0x0000001ffff57819 */ /* 0x000fe200000114f6 */
[----:B------:R-:W-:Y:S01]  /*2940*/  STL [R1+0x138], R164 ;  /* 0x000138a401007387 */ /* 0x000fe20000100800 */
[----:B------:R-:W-:Y:S02]  /*2950*/  SHF.R.S32.HI R241, RZ, 0x1f, R242 ;  /* 0x0000001ffff17819 */ /* 0x000fe400000114f2 */
[----:B0-----:R-:W-:Y:S02]  /*2960*/  IADD3 R162, P6, R17, R152, RZ ;  /* 0x0000009811a27210 */ /* 0x001fe40007fde0ff */
[----:B------:R-:W-:Y:S01]  /*2970*/  SHF.R.S32.HI R236, RZ, 0x1f, R237 ;  /* 0x0000001fffec7819 */ /* 0x000fe200000114ed */
[----:B--2---:R-:W-:Y:S01]  /*2980*/  IMAD.X R163, R19, 0x1, R165, P5 ;  /* 0x0000000113a37824 */ /* 0x004fe200028e06a5 */
[----:B------:R-:W-:Y:S01]  /*2990*/  IADD3 R152, P5, R16, R153, RZ ;  /* 0x0000009910987210 */ /* 0x000fe20007fbe0ff */
[----:B------:R0:W-:Y:S01]  /*29a0*/  STL [R1+0x104], R162 ;  /* 0x000104a201007387 */ /* 0x0001e20000100800 */
[----:B------:R-:W-:-:S02]  /*29b0*/  SHF.R.S32.HI R231, RZ, 0x1f, R232 ;  /* 0x0000001fffe77819 */ /* 0x000fc400000114e8 */
[----:B------:R-:W-:Y:S01]  /*29c0*/  LOP3.LUT R14, R14, 0x1f, RZ, 0xc0, !PT ;  /* 0x0000001f0e0e7812 */ /* 0x000fe200078ec0ff */
[----:B------:R-:W-:Y:S01]  /*29d0*/  STL [R1+0x130], R163 ;  /* 0x000130a301007387 */ /* 0x000fe20000100800 */
[----:B------:R-:W-:Y:S02]  /*29e0*/  R2UR UR26, R4 ;  /* 0x00000000041a72ca */ /* 0x000fe400000e0000 */
[----:B------:R-:W-:Y:S01]  /*29f0*/  SHF.R.S32.HI R4, RZ, 0x1f, R5 ;  /* 0x0000001fff047819 */ /* 0x000fe20000011405 */
[----:B------:R2:W-:Y:S01]  /*2a00*/  STL [R1+0xfc], R152 ;  /* 0x0000fc9801007387 */ /* 0x0005e20000100800 */
[----:B------:R-:W-:Y:S01]  /*2a10*/  SHF.R.S32.HI R227, RZ, 0x1f, R228 ;  /* 0x0000001fffe37819 */ /* 0x000fe200000114e4 */
[----:B0-----:R-:W-:Y:S01]  /*2a20*/  IMAD.X R162, R18, 0x1, R166, P2 ;  /* 0x0000000112a27824 */ /* 0x001fe200010e06a6 */
[----:B------:R-:W-:Y:S02]  /*2a30*/  IADD3 R153, P2, R17, R153, RZ ;  /* 0x0000009911997210 */ /* 0x000fe40007f5e0ff */
[----:B------:R-:W-:-:S02]  /*2a40*/  SHF.R.S32.HI R223, RZ, 0x1f, R224 ;  /* 0x0000001fffdf7819 */ /* 0x000fc400000114e0 */
[----:B------:R0:W-:Y:S01]  /*2a50*/  STL [R1+0x128], R162 ;  /* 0x000128a201007387 */ /* 0x0001e20000100800 */
[----:B------:R-:W-:Y:S02]  /*2a60*/  R2UR UR40, R26 ;  /* 0x000000001a2872ca */ /* 0x000fe400000e0000 */
[----:B------:R-:W-:Y:S01]  /*2a70*/  CS2R R26, SRZ ;  /* 0x00000000001a7805 */ /* 0x000fe2000001ff00 */
[----:B--2---:R-:W-:Y:S01]  /*2a80*/  IMAD.X R152, R19, 0x1, R166, P1 ;  /* 0x0000000113987824 */ /* 0x004fe200008e06a6 */
[----:B------:R2:W-:Y:S01]  /*2a90*/  STL [R1+0xf4], R153 ;  /* 0x0000f49901007387 */ /* 0x0005e20000100800 */
[----:B------:R-:W-:Y:S02]  /*2aa0*/  R2UR UR39, R25 ;  /* 0x00000000192772ca */ /* 0x000fe400000e0000 */
[----:B------:R-:W-:Y:S01]  /*2ab0*/  R2UR UR38, R24 ;  /* 0x00000000182672ca */ /* 0x000fe200000e0000 */
[----:B------:R3:W-:Y:S01]  /*2ac0*/  STL [R1+0x120], R152 ;  /* 0x0001209801007387 */ /* 0x0007e20000100800 */
[----:B------:R-:W-:-:S02]  /*2ad0*/  CS2R R24, SRZ ;  /* 0x0000000000187805 */ /* 0x000fc4000001ff00 */
[----:B0-----:R-:W-:Y:S01]  /*2ae0*/  IADD3 R162, P1, R16, R154, RZ ;  /* 0x0000009a10a27210 */ /* 0x001fe20007f3e0ff */
[----:B--2---:R-:W-:-:S04]  /*2af0*/  IMAD.X R153, R18, 0x1, R167, P0 ;  /* 0x0000000112997824 */ /* 0x004fc800000e06a7 */
[----:B------:R-:W-:Y:S01]  /*2b00*/  STL [R1+0xec], R162 ;  /* 0x0000eca201007387 */ /* 0x000fe20000100800 */
[----:B---3--:R-:W-:Y:S01]  /*2b10*/  IADD3 R152, P0, R17, R154, RZ ;  /* 0x0000009a11987210 */ /* 0x008fe20007f1e0ff */
[----:B------:R-:W-:Y:S02]  /*2b20*/  IMAD.X R154, R19, 0x1, R167, P4 ;  /* 0x00000001139a7824 */ /* 0x000fe400020e06a7 */
[----:B------:R0:W-:Y:S04]  /*2b30*/  STL [R1+0x118], R153 ;  /* 0x0001189901007387 */ /* 0x0001e80000100800 */
[----:B------:R2:W-:Y:S04]  /*2b40*/  STL [R1+0xe4], R152 ;  /* 0x0000e49801007387 */ /* 0x0005e80000100800 */
[----:B------:R3:W-:Y:S01]  /*2b50*/  STL [R1+0x110], R154 ;  /* 0x0001109a01007387 */ /* 0x0007e20000100800 */
[----:B0-----:R-:W-:Y:S01]  /*2b60*/  IADD3 R153, P4, R16, R155, RZ ;  /* 0x0000009b10997210 */ /* 0x001fe20007f9e0ff */
[----:B--2---:R-:W-:-:S04]  /*2b70*/  IMAD.X R152, R18, 0x1, R168, P3 ;  /* 0x0000000112987824 */ /* 0x004fc800018e06a8 */
[----:B------:R0:W-:Y:S01]  /*2b80*/  STL [R1+0xdc], R153 ;  /* 0x0000dc9901007387 */ /* 0x0001e20000100800 */
[----:B---3--:R-:W-:-:S03]  /*2b90*/  IADD3 R154, P3, R17, R155, RZ ;  /* 0x0000009b119a7210 */ /* 0x008fc60007f7e0ff */
[----:B------:R2:W-:Y:S04]  /*2ba0*/  STL [R1+0x108], R152 ;  /* 0x0001089801007387 */ /* 0x0005e80000100800 */
[----:B------:R3:W-:Y:S01]  /*2bb0*/  STL [R1+0xd4], R154 ;  /* 0x0000d49a01007387 */ /* 0x0007e20000100800 */
[----:B0-----:R-:W-:Y:S01]  /*2bc0*/  IMAD.X R153, R19, 0x1, R168, P6 ;  /* 0x0000000113997824 */ /* 0x001fe200030e06a8 */
[----:B--2---:R-:W-:-:S04]  /*2bd0*/  IADD3 R152, P6, R16, R156, RZ ;  /* 0x0000009c10987210 */ /* 0x004fc80007fde0ff */
[----:B------:R0:W-:Y:S01]  /*2be0*/  STL [R1+0x100], R153 ;  /* 0x0001009901007387 */ /* 0x0001e20000100800 */
[----:B---3--:R-:W-:-:S03]  /*2bf0*/  IMAD.X R154, R18, 0x1, R169, P5 ;  /* 0x00000001129a7824 */ /* 0x008fc600028e06a9 */
        /* <DEDUP_REMOVED lines=53> */
[----:B------:R-:W-:Y:S02]  /*2f50*/  CS2R R48, SRZ ;  /* 0x0000000000307805 */ /* 0x000fe4000001ff00 */
[-C--:B---3--:R-:W-:Y:S01]  /*2f60*/  IADD3 R154, P6, R16, R47.reuse, RZ ;  /* 0x0000002f109a7210 */ /* 0x088fe20007fde0ff */
[----:B------:R2:W-:Y:S04]  /*2f70*/  STL [R1+0x90], R152 ;  /* 0x0000909801007387 */ /* 0x0005e80000100800 */
[----:B------:R3:W-:Y:S01]  /*2f80*/  STL [R1+0x5c], R154 ;  /* 0x00005c9a01007387 */ /* 0x0007e20000100800 */
[----:B0-----:R-:W-:Y:S01]  /*2f90*/  IMAD.X R153, R18, 0x1, R46, P5 ;  /* 0x0000000112997824 */ /* 0x001fe200028e062e */
[----:B--2---:R-:W-:-:S04]  /*2fa0*/  IADD3 R152, P5, R17, R47, RZ ;  /* 0x0000002f11987210 */ /* 0x004fc80007fbe0ff */
[----:B------:R0:W-:Y:S01]  /*2fb0*/  STL [R1+0x88], R153 ;  /* 0x0000889901007387 */ /* 0x0001e20000100800 */
[----:B---3--:R-:W-:-:S03]  /*2fc0*/  IMAD.X R154, R19, 0x1, R46, P2 ;  /* 0x00000001139a7824 */ /* 0x008fc600010e062e */
[----:B------:R2:W-:Y:S01]  /*2fd0*/  STL [R1+0x54], R152 ;  /* 0x0000549801007387 */ /* 0x0005e20000100800 */
[----:B------:R-:W-:-:S03]  /*2fe0*/  CS2R R46, SRZ ;  /* 0x00000000002e7805 */ /* 0x000fc6000001ff00 */
        /* <DEDUP_REMOVED lines=8> */
[----:B------:R-:W-:Y:S02]  /*3070*/  CS2R R44, SRZ ;  /* 0x00000000002c7805 */ /* 0x000fe4000001ff00 */
[----:B--2---:R-:W-:Y:S02]  /*3080*/  IADD3 R152, P0, R16, R43, RZ ;  /* 0x0000002b10987210 */ /* 0x004fe40007f1e0ff */
        /* <DEDUP_REMOVED lines=17> */
[----:B------:R-:W-:Y:S01]  /*31a0*/  STL [R1+0x50], R154 ;  /* 0x0000509a01007387 */ /* 0x000fe20000100800 */
[-C--:B0-----:R-:W-:Y:S01]  /*31b0*/  IADD3 R153, P5, R16, R23.reuse, RZ ;  /* 0x0000001710997210 */ /* 0x081fe20007fbe0ff */
[--C-:B--2---:R-:W-:Y:S01]  /*31c0*/  IMAD.X R152, R18, 0x1, R22.reuse, P2 ;  /* 0x0000000112987824 */ /* 0x104fe200010e0616 */
[----:B------:R-:W-:Y:S01]  /*31d0*/  IADD3 R23, P2, R17, R23, RZ ;  /* 0x0000001711177210 */ /* 0x000fe20007f5e0ff */
[----:B------:R-:W-:Y:S02]  /*31e0*/  IMAD.X R22, R19, 0x1, R22, P1 ;  /* 0x0000000113167824 */ /* 0x000fe400008e0616 */
[----:B------:R-:W-:Y:S04]  /*31f0*/  STL [R1+0x1c], R153 ;  /* 0x00001c9901007387 */ /* 0x000fe80000100800 */
[----:B------:R0:W-:Y:S04]  /*3200*/  STL [R1+0x48], R152 ;  /* 0x0000489801007387 */ /* 0x0001e80000100800 */
[----:B------:R2:W-:Y:S04]  /*3210*/  STL [R1+0x14], R23 ;  /* 0x0000141701007387 */ /* 0x0005e80000100800 */
[----:B------:R3:W-:Y:S01]  /*3220*/  STL [R1+0x40], R22 ;  /* 0x0000401601007387 */ /* 0x0007e20000100800 */
[----:B0-----:R-:W-:Y:S01]  /*3230*/  IADD3 R152, P1, R16, R21, RZ ;  /* 0x0000001510987210 */ /* 0x001fe20007f3e0ff */
[----:B--2---:R-:W-:-:S04]  /*3240*/  IMAD.X R23, R18, 0x1, R20, P0 ;  /* 0x0000000112177824 */ /* 0x004fc800000e0614 */
[----:B------:R-:W-:Y:S01]  /*3250*/  STL [R1+0xc], R152 ;  /* 0x00000c9801007387 */ /* 0x000fe20000100800 */
[----:B---3--:R-:W-:Y:S01]  /*3260*/  IADD3 R22, P0, R17, R21, RZ ;  /* 0x0000001511167210 */ /* 0x008fe20007f1e0ff */
[C---:B------:R-:W-:Y:S02]  /*3270*/  IMAD.X R21, R19.reuse, 0x1, R20, P4 ;  /* 0x0000000113157824 */ /* 0x040fe400020e0614 */
[----:B------:R-:W-:Y:S01]  /*3280*/  STL [R1+0x38], R23 ;  /* 0x0000381701007387 */ /* 0x000fe20000100800 */
[--C-:B------:R-:W-:Y:S01]  /*3290*/  IMAD.X R20, R18, 0x1, R11.reuse, P3 ;  /* 0x0000000112147824 */ /* 0x100fe200018e060b */
[CC--:B------:R-:W-:Y:S01]  /*32a0*/  IADD3 R252, P4, R16.reuse, R250.reuse, RZ ;  /* 0x000000fa10fc7210 */ /* 0x0c0fe20007f9e0ff */
[----:B------:R-:W-:Y:S01]  /*32b0*/  IMAD.X R11, R19, 0x1, R11, P6 ;  /* 0x00000001130b7824 */ /* 0x000fe200030e060b */
[----:B------:R-:W-:Y:S01]  /*32c0*/  STL [R1+0x4], R22 ;  /* 0x0000041601007387 */ /* 0x000fe20000100800 */
[----:B------:R-:W-:Y:S02]  /*32d0*/  IADD3 R250, P3, R17, R250, RZ ;  /* 0x000000fa11fa7210 */ /* 0x000fe40007f7e0ff */
[----:B------:R-:W-:Y:S01]  /*32e0*/  IADD3 R248, P6, R16, R246, RZ ;  /* 0x000000f610f87210 */ /* 0x000fe20007fde0ff */
[----:B------:R-:W-:Y:S01]  /*32f0*/  STL [R1+0x30], R21 ;  /* 0x0000301501007387 */ /* 0x000fe20000100800 */
[----:B------:R-:W-:-:S02]  /*3300*/  IMAD.X R251, R18, 0x1, R249, P4 ;  /* 0x0000000112fb7824 */ /* 0x000fc400020e06f9 */
[----:B------:R-:W-:Y:S01]  /*3310*/  IMAD.X R249, R19, 0x1, R249, P3 ;  /* 0x0000000113f97824 */ /* 0x000fe200018e06f9 */
[----:B------:R0:W-:Y:S01]  /*3320*/  STL [R1+0x28], R20 ;  /* 0x0000281401007387 */ /* 0x0001e20000100800 */
[-C--:B------:R-:W-:Y:S01]  /*3330*/  IADD3 R234, P3, R16, R232.reuse, RZ ;  /* 0x000000e810ea7210 */ /* 0x080fe20007f7e0ff */
[C---:B------:R-:W-:Y:S01]  /*3340*/  IMAD.X R247, R18.reuse, 0x1, R245, P6 ;  /* 0x0000000112f77824 */ /* 0x040fe200030e06f5 */
[----:B------:R-:W-:Y:S01]  /*3350*/  IADD3 R232, P6, R17, R232, RZ ;  /* 0x000000e811e87210 */ /* 0x000fe20007fde0ff */
[----:B------:R2:W-:Y:S02]  /*3360*/  STL [R1+0x20], R11 ;  /* 0x0000200b01007387 */ /* 0x0005e40000100800 */
[C-C-:B------:R-:W-:Y:S02]  /*3370*/  IMAD.X R233, R18.reuse, 0x1, R231.reuse, P3 ;  /* 0x0000000112e97824 */ /* 0x140fe400018e06e7 */
[----:B------:R-:W-:Y:S02]  /*3380*/  IMAD.X R231, R19, 0x1, R231, P6 ;  /* 0x0000000113e77824 */ /* 0x000fe400030e06e7 */
[--C-:B0-----:R-:W-:Y:S01]  /*3390*/  IMAD.X R20, R18, 0x1, R3.reuse, P5 ;  /* 0x0000000112147824 */ /* 0x101fe200028e0603 */
[----:B------:R-:W-:Y:S01]  /*33a0*/  IADD3 R246, P5, R17, R246, RZ ;  /* 0x000000f611f67210 */ /* 0x000fe20007fbe0ff */
[----:B--2---:R-:W-:Y:S01]  /*33b0*/  IMAD.X R11, R19, 0x1, R3, P2 ;  /* 0x00000001130b7824 */ /* 0x004fe200010e0603 */
[-C--:B------:R-:W-:Y:S01]  /*33c0*/  IADD3 R244, P2, R16, R242.reuse, RZ ;  /* 0x000000f210f47210 */ /* 0x080fe20007f5e0ff */
[--C-:B------:R-:W-:Y:S01]  /*33d0*/  IMAD.X R3, R18, 0x1, R0.reuse, P1 ;  /* 0x0000000112037824 */ /* 0x100fe200008e0600 */
[----:B------:R-:W-:Y:S01]  /*33e0*/  IADD3 R242, P1, R17, R242, RZ ;  /* 0x000000f211f27210 */ /* 0x000fe20007f3e0ff */
[----:B------:R-:W-:Y:S01]  /*33f0*/  IMAD.X R0, R19, 0x1, R0, P0 ;  /* 0x0000000113007824 */ /* 0x000fe200000e0600 */
[-C--:B------:R-:W-:Y:S01]  /*3400*/  IADD3 R240, P0, R16, R237.reuse, RZ ;  /* 0x000000ed10f07210 */ /* 0x080fe20007f1e0ff */
[----:B------:R-:W-:Y:S01]  /*3410*/  STL [R1+0x18], R20 ;  /* 0x0000181401007387 */ /* 0x000fe20000100800 */
[----:B------:R-:W-:Y:S01]  /*3420*/  IADD3 R237, P4, R17, R237, RZ ;  /* 0x000000ed11ed7210 */ /* 0x000fe20007f9e0ff */
[----:B------:R-:W-:-:S02]  /*3430*/  IMAD.X R243, R18, 0x1, R241, P2 ;  /* 0x0000000112f37824 */ /* 0x000fc400010e06f1 */
[--C-:B------:R-:W-:Y:S01]  /*3440*/  IMAD.X R239, R18, 0x1, R236.reuse, P0 ;  /* 0x0000000112ef7824 */ /* 0x100fe200000e06ec */
[----:B------:R-:W-:Y:S01]  /*3450*/  STL [R1+0x10], R11 ;  /* 0x0000100b01007387 */ /* 0x000fe20000100800 */
[C---:B------:R-:W-:Y:S01]  /*3460*/  IMAD.X R245, R19.reuse, 0x1, R245, P5 ;  /* 0x0000000113f57824 */ /* 0x040fe200028e06f5 */
[C---:B------:R-:W-:Y:S01]  /*3470*/  IADD3 R230, P5, R16.reuse, R228, RZ ;  /* 0x000000e410e67210 */ /* 0x040fe20007fbe0ff */
[C---:B------:R-:W-:Y:S01]  /*3480*/  IMAD.X R241, R19.reuse, 0x1, R241, P1 ;  /* 0x0000000113f17824 */ /* 0x040fe200008e06f1 */
[----:B------:R0:W-:Y:S01]  /*3490*/  STL [R1+0x8], R3 ;  /* 0x0000080301007387 */ /* 0x0001e20000100800 */
[----:B------:R-:W-:Y:S01]  /*34a0*/  IMAD.X R236, R19, 0x1, R236, P4 ;  /* 0x0000000113ec7824 */ /* 0x000fe200020e06ec */
[----:B------:R-:W-:Y:S01]  /*34b0*/  IADD3 R226, P1, R16, R224, RZ ;  /* 0x000000e010e27210 */ /* 0x000fe20007f3e0ff */
[----:B------:R-:W-:Y:S01]  /*34c0*/  IMAD.X R229, R18, 0x1, R227, P5 ;  /* 0x0000000112e57824 */ /* 0x000fe200028e06e3 */
[-C--:B------:R-:W-:Y:S01]  /*34d0*/  IADD3 R222, P4, R16, R5.reuse, RZ ;  /* 0x0000000510de7210 */ /* 0x080fe20007f9e0ff */
[----:B------:R2:W-:Y:S01]  /*34e0*/  STL [R1], R0 ;  /* 0x0000000001007387 */ /* 0x0005e20000100800 */
[C---:B------:R-:W-:Y:S01]  /*34f0*/  IADD3 R228, P2, R17.reuse, R228, RZ ;  /* 0x000000e411e47210 */ /* 0x040fe20007f5e0ff */
[C---:B------:R-:W-:Y:S01]  /*3500*/  IMAD.X R225, R18.reuse, 0x1, R223, P1 ;  /* 0x0000000112e17824 */ /* 0x040fe200008e06df */
[C---:B------:R-:W-:Y:S01]  /*3510*/  IADD3 R224, P0, R17.reuse, R224, RZ ;  /* 0x000000e011e07210 */ /* 0x040fe20007f1e0ff */
[--C-:B------:R-:W-:Y:S01]  /*3520*/  IMAD.X R221, R18, 0x1, R4.reuse, P4 ;  /* 0x0000000112dd7824 */ /* 0x100fe200020e0604 */
[----:B------:R-:W-:Y:S01]  /*3530*/  IADD3 R5, P3, R17, R5, RZ ;  /* 0x0000000511057210 */ /* 0x000fe20007f7e0ff */
[----:B0-----:R-:W-:Y:S01]  /*3540*/  IMAD R3, R14, UR11, RZ ;  /* 0x0000000b0e037c24 */ /* 0x001fe2000f8e02ff */
[----:B------:R-:W-:Y:S01]  /*3550*/  LOP3.LUT R20, R9, 0x10, RZ, 0x3c, !PT ;  /* 0x0000001009147812 */ /* 0x000fe200078e3cff */
[C---:B------:R-:W-:Y:S01]  /*3560*/  IMAD.X R227, R19.reuse, 0x1, R227, P2 ;  /* 0x0000000113e37824 */ /* 0x040fe200010e06e3 */
[----:B------:R-:W-:Y:S01]  /*3570*/  UMOV UR11, 0xc0000010 ;  /* 0xc0000010000b7882 */ /* 0x000fe20000000000 */
[C---:B------:R-:W-:Y:S01]  /*3580*/  IMAD.X R223, R19.reuse, 0x1, R223, P0 ;  /* 0x0000000113df7824 */ /* 0x040fe200000e06df */
[----:B------:R-:W-:Y:S01]  /*3590*/  SHF.R.S32.HI R21, RZ, 0x1f, R3 ;  /* 0x0000001fff157819 */ /* 0x000fe20000011403 */
[----:B------:R-:W-:-:S02]  /*35a0*/  IMAD.X R4, R19, 0x1, R4, P3 ;  /* 0x0000000113047824 */ /* 0x000fc400018e0604 */
[----:B--2---:R-:W-:Y:S02]  /*35b0*/  IMAD.U32 R0, RZ, RZ, UR18 ;  /* 0x00000012ff007e24 */ /* 0x004fe4000f8e00ff */
[----:B-1----:R-:W-:-:S07]  /*35c0*/  IMAD.U32 R11, RZ, RZ, UR19 ;  /* 0x00000013ff0b7e24 */ /* 0x002fce000f8e00ff */
.L_x_1:
[----:B------:R-:W2:Y:S01]  /*35d0*/  LDL R188, [R1+0xc] ;  /* 0x00000c0001bc7983 */ /* 0x000ea20000100800 */
[----:B------:R-:W-:Y:S02]  /*35e0*/  ISETP.GT.AND P2, PT, R0, RZ, PT ;  /* 0x000000ff0000720c */ /* 0x000fe40003f44270 */
[-C--:B------:R-:W-:Y:S01]  /*35f0*/  IADD3 R22, P1, R17, R11.reuse, RZ ;  /* 0x0000000b11167210 */ /* 0x080fe20007f3e0ff */
[----:B------:R-:W3:Y:S01]  /*3600*/  LDL R189, [R1+0x4] ;  /* 0x0000040001bd7983 */ /* 0x000ee20000100800 */
[----:B------:R-:W-:Y:S02]  /*3610*/  IADD3 R20, P0, R16, R11, RZ ;  /* 0x0000000b10147210 */ /* 0x000fe40007f1e0ff */
[----:B------:R-:W-:Y:S01]  /*3620*/  PRMT R195, RZ, 0x7610, R195 ;  /* 0x00007610ffc37816 */ /* 0x000fe200000000c3 */
[--C-:B------:R-:W-:Y:S01]  /*3630*/  IMAD.X R23, R19, 0x1, R13.reuse, P1 ;  /* 0x0000000113177824 */ /* 0x100fe200008e060d */
[----:B------:R-:W-:Y:S01]  /*3640*/  ISETP.GT.AND P3, PT, R0, 0x1, PT ;  /* 0x000000010000780c */ /* 0x000fe20003f64270 */
[----:B------:R-:W-:Y:S01]  /*3650*/  IMAD.X R21, R18, 0x1, R13, P0 ;  /* 0x0000000112157824 */ /* 0x000fe200000e060d */
[----:B------:R-:W-:Y:S01]  /*3660*/  PRMT R187, RZ, 0x7610, R187 ;  /* 0x00007610ffbb7816 */ /* 0x000fe200000000bb */
[----:B------:R-:W4:Y:S04]  /*3670*/  LDL R177, [R1] ;  /* 0x0000000001b17983 */ /* 0x000f280000100800 */
[----:B------:R0:W5:Y:S01]  /*3680*/  @P2 LDG.E.U8 R195, desc[UR14][R22.64] ;  /* 0x0000000e16c32981 */ /* 0x000162000c1e1100 */
[----:B------:R-:W-:-:S03]  /*3690*/  PRMT R194, RZ, 0x7610, R194 ;  /* 0x00007610ffc27816 */ /* 0x000fc600000000c2 */
[----:B------:R1:W5:Y:S01]  /*36a0*/  @P2 LDG.E.U8 R187, desc[UR14][R20.64] ;  /* 0x0000000e14bb2981 */ /* 0x000362000c1e1100 */
[----:B------:R-:W-:Y:S02]  /*36b0*/  ISETP.GT.AND P2, PT, R0, 0x2, PT ;  /* 0x000000020000780c */ /* 0x000fe40003f44270 */
[----:B------:R-:W-:Y:S01]  /*36c0*/  PRMT R186, RZ, 0x7610, R186 ;  /* 0x00007610ffba7816 */ /* 0x000fe200000000ba */
[----:B------:R-:W3:Y:S01]  /*36d0*/  LDL R167, [R1+0x8] ;  /* 0x0000080001a77983 */ /* 0x000ee20000100800 */
[C---:B0-----:R-:W-:Y:S02]  /*36e0*/  IADD3 R22, P1, R11.reuse, R5, RZ ;  /* 0x000000050b167210 */ /* 0x041fe40007f3e0ff */
[----:B------:R-:W-:Y:S01]  /*36f0*/  PRMT R155, RZ, 0x7610, R155 ;  /* 0x00007610ff9b7816 */ /* 0x000fe2000000009b */
[----:B------:R-:W5:Y:S01]  /*3700*/  LDL R176, [R1+0x1c] ;  /* 0x00001c0001b07983 */ /* 0x000f620000100800 */
[----:B-1----:R-:W-:Y:S01]  /*3710*/  IADD3 R20, P0, R11, R222, RZ ;  /* 0x000000de0b147210 */ /* 0x002fe20007f1e0ff */
[----:B------:R-:W-:Y:S01]  /*3720*/  IMAD.X R23, R13, 0x1, R4, P1 ;  /* 0x000000010d177824 */ /* 0x000fe200008e0604 */
[----:B------:R-:W-:Y:S01]  /*3730*/  IADD3 R152, P1, R11, R224, RZ ;  /* 0x000000e00b987210 */ /* 0x000fe20007f3e0ff */
[----:B------:R-:W5:Y:S02]  /*3740*/  LDL R166, [R1+0x14] ;  /* 0x0000140001a67983 */ /* 0x000f640000100800 */
[----:B------:R-:W-:-:S02]  /*3750*/  IMAD.X R21, R13, 0x1, R221, P0 ;  /* 0x000000010d157824 */ /* 0x000fc400000e06dd */
[----:B------:R0:W5:Y:S01]  /*3760*/  @P3 LDG.E.U8 R194, desc[UR14][R22.64] ;  /* 0x0000000e16c23981 */ /* 0x000162000c1e1100 */
[----:B------:R-:W-:-:S03]  /*3770*/  IMAD.X R153, R13, 0x1, R223, P1 ;  /* 0x000000010d997824 */ /* 0x000fc600008e06df */
[----:B------:R1:W5:Y:S01]  /*3780*/  @P3 LDG.E.U8 R186, desc[UR14][R20.64] ;  /* 0x0000000e14ba3981 */ /* 0x000362000c1e1100 */
[----:B------:R-:W-:-:S03]  /*3790*/  ISETP.GT.AND P3, PT, R0, 0x3, PT ;  /* 0x000000030000780c */ /* 0x000fc60003f64270 */
[----:B------:R1:W5:Y:S01]  /*37a0*/  @P2 LDG.E.U8 R155, desc[UR14][R152.64] ;  /* 0x0000000e989b2981 */ /* 0x000362000c1e1100 */
[----:B0-----:R-:W-:Y:S02]  /*37b0*/  IADD3 R22, P0, R11, R226, RZ ;  /* 0x000000e20b167210 */ /* 0x001fe40007f1e0ff */
[----:B------:R-:W-:Y:S01]  /*37c0*/  PRMT R175, RZ, 0x7610, R175 ;  /* 0x00007610ffaf7816 */ /* 0x000fe200000000af */
[----:B------:R-:W5:Y:S01]  /*37d0*/  LDL R192, [R1+0x24] ;  /* 0x0000240001c07983 */ /* 0x000f620000100800 */
[----:B-1----:R-:W-:Y:S01]  /*37e0*/  PRMT R21, RZ, 0x7610, R21 ;  /* 0x00007610ff157816 */ /* 0x002fe20000000015 */
[----:B------:R-:W-:Y:S01]  /*37f0*/  IMAD.X R23, R13, 0x1, R225, P0 ;  /* 0x000000010d177824 */ /* 0x000fe200000e06e1 */
[----:B------:R-:W-:Y:S01]  /*3800*/  PRMT R158, RZ, 0x7610, R158 ;  /* 0x00007610ff9e7816 */ /* 0x000fe2000000009e */
[----:B------:R-:W5:Y:S01]  /*3810*/  LDL R191, [R1+0x20] ;  /* 0x0000200001bf7983 */ /* 0x000f620000100800 */
[----:B------:R-:W-:-:S03]  /*3820*/  IADD3 R152, P1, R11, R228, RZ ;  /* 0x000000e40b987210 */ /* 0x000fc60007f3e0ff */
[----:B------:R0:W5:Y:S01]  /*3830*/  @P2 LDG.E.U8 R21, desc[UR14][R22.64] ;  /* 0x0000000e16152981 */ /* 0x000162000c1e1100 */
[----:B------:R-:W-:Y:S01]  /*3840*/  ISETP.GT.AND P2, PT, R0, 0x4, PT ;  /* 0x000000040000780c */ /* 0x000fe20003f44270 */
[----:B------:R-:W-:Y:S01]  /*3850*/  IMAD.X R153, R13, 0x1, R227, P1 ;  /* 0x000000010d997824 */ /* 0x000fe200008e06e3 */
[----:B------:R-:W-:Y:S01]  /*3860*/  IADD3 R156, P1, R11, R232, RZ ;  /* 0x000000e80b9c7210 */ /* 0x000fe20007f3e0ff */
[----:B------:R-:W5:Y:S01]  /*3870*/  LDL R190, [R1+0x34] ;  /* 0x0000340001be7983 */ /* 0x000f620000100800 */
[----:B------:R-:W-:-:S03]  /*3880*/  PRMT R154, RZ, 0x7610, R154 ;  /* 0x00007610ff9a7816 */ /* 0x000fc6000000009a */
[----:B------:R1:W5:Y:S01]  /*3890*/  @P3 LDG.E.U8 R175, desc[UR14][R152.64] ;  /* 0x0000000e98af3981 */ /* 0x000362000c1e1100 */
[----:B0-----:R-:W-:Y:S01]  /*38a0*/  IADD3 R22, P0, R11, R230, RZ ;  /* 0x000000e60b167210 */ /* 0x001fe20007f1e0ff */
[C---:B------:R-:W-:Y:S01]  /*38b0*/  IMAD.X R157, R13.reuse, 0x1, R231, P1 ;  /* 0x000000010d9d7824 */ /* 0x040fe200008e06e7 */
[----:B------:R-:W-:Y:S01]  /*38c0*/  PRMT R163, RZ, 0x7610, R163 ;  /* 0x00007610ffa37816 */ /* 0x000fe200000000a3 */
[----:B------:R-:W5:Y:S02]  /*38d0*/  LDL R193, [R1+0x70] ;  /* 0x0000700001c17983 */ /* 0x000f640000100800 */
[----:B------:R-:W-:Y:S02]  /*38e0*/  IMAD.X R23, R13, 0x1, R229, P0 ;  /* 0x000000010d177824 */ /* 0x000fe400000e06e5 */
[----:B------:R0:W5:Y:S01]  /*38f0*/  @P2 LDG.E.U8 R154, desc[UR14][R156.64] ;  /* 0x0000000e9c9a2981 */ /* 0x000162000c1e1100 */
[----:B-1----:R-:W-:-:S03]  /*3900*/  IADD3 R152, P0, R11, R234, RZ ;  /* 0x000000ea0b987210 */ /* 0x002fc60007f1e0ff */
[----:B------:R1:W5:Y:S01]  /*3910*/  @P3 LDG.E.U8 R158, desc[UR14][R22.64] ;  /* 0x0000000e169e3981 */ /* 0x000362000c1e1100 */
[----:B------:R-:W-:Y:S01]  /*3920*/  ISETP.GT.AND P3, PT, R0, 0x5, PT ;  /* 0x000000050000780c */ /* 0x000fe20003f64270 */
[----:B------:R-:W-:Y:S01]  /*3930*/  IMAD.X R153, R13, 0x1, R233, P0 ;  /* 0x000000010d997824 */ /* 0x000fe200000e06e9 */
[----:B------:R-:W-:Y:S01]  /*3940*/  PRMT R174, RZ, 0x7610, R174 ;  /* 0x00007610ffae7816 */ /* 0x000fe200000000ae */
[----:B------:R-:W5:Y:S01]  /*3950*/  LDL R235, [R1+0x7c] ;  /* 0x00007c0001eb7983 */ /* 0x000f620000100800 */
[----:B0-----:R-:W-:Y:S02]  /*3960*/  IADD3 R156, P1, R11, R237, RZ ;  /* 0x000000ed0b9c7210 */ /* 0x001fe40007f3e0ff */
[----:B------:R-:W-:Y:S01]  /*3970*/  PRMT R159, RZ, 0x7610, R159 ;  /* 0x00007610ff9f7816 */ /* 0x000fe2000000009f */
[----:B------:R-:W5:Y:S01]  /*3980*/  LDL R238, [R1+0x90] ;  /* 0x0000900001ee7983 */ /* 0x000f620000100800 */
[----:B-1----:R-:W-:Y:S01]  /*3990*/  PRMT R22, RZ, 0x7610, R22 ;  /* 0x00007610ff167816 */ /* 0x002fe20000000016 */
[----:B------:R-:W-:-:S05]  /*39a0*/  IMAD.X R157, R13, 0x1, R236, P1 ;  /* 0x000000010d9d7824 */ /* 0x000fca00008e06ec */
[----:B------:R0:W5:Y:S01]  /*39b0*/  @P2 LDG.E.U8 R22, desc[UR14][R152.64] ;  /* 0x0000000e98162981 */ /* 0x000162000c1e1100 */
[----:B------:R-:W-:-:S03]  /*39c0*/  ISETP.GT.AND P2, PT, R0, 0x6, PT ;  /* 0x000000060000780c */ /* 0x000fc60003f44270 */
[----:B------:R1:W5:Y:S01]  /*39d0*/  @P3 LDG.E.U8 R163, desc[UR14][R156.64] ;  /* 0x0000000e9ca33981 */ /* 0x000362000c1e1100 */
[----:B0-----:R-:W-:-:S05]  /*39e0*/  IADD3 R152, P0, R11, R240, RZ ;  /* 0x000000f00b987210 */ /* 0x001fca0007f1e0ff */
[----:B------:R-:W-:Y:S01]  /*39f0*/  IMAD.X R153, R13, 0x1, R239, P0 ;  /* 0x000000010d997824 */ /* 0x000fe200000e06ef */
[----:B-1----:R-:W-:Y:S02]  /*3a00*/  IADD3 R156, P0, R11, R244, RZ ;  /* 0x000000f40b9c7210 */ /* 0x002fe40007f1e0ff */
[----:B------:R-:W-:Y:S02]  /*3a10*/  PRMT R23, RZ, 0x7610, R23 ;  /* 0x00007610ff177816 */ /* 0x000fe40000000017 */
[----:B------:R0:W5:Y:S01]  /*3a20*/  @P3 LDG.E.U8 R174, desc[UR14][R152.64] ;  /* 0x0000000e98ae3981 */ /* 0x000162000c1e1100 */
[----:B------:R-:W-:Y:S01]  /*3a30*/  IMAD.X R157, R13, 0x1, R243, P0 ;  /* 0x000000010d9d7824 */ /* 0x000fe200000e06f3 */
[----:B------:R-:W-:Y:S02]  /*3a40*/  IADD3 R160, P1, R11, R242, RZ ;  /* 0x000000f20ba07210 */ /* 0x000fe40007f3e0ff */
[----:B------:R-:W-:Y:S02]  /*3a50*/  ISETP.GT.AND P3, PT, R0, 0x7, PT ;  /* 0x000000070000780c */ /* 0x000fe40003f64270 */
[----:B------:R1:W5:Y:S01]  /*3a60*/  @P2 LDG.E.U8 R23, desc[UR14][R156.64] ;  /* 0x0000000e9c172981 */ /* 0x000362000c1e1100 */
[----:B------:R-:W-:Y:S01]  /*3a70*/  IMAD.X R161, R13, 0x1, R241, P1 ;  /* 0x000000010da17824 */ /* 0x000fe200008e06f1 */
[----:B0-----:R-:W-:-:S02]  /*3a80*/  PRMT R153, RZ, 0x7610, R153 ;  /* 0x00007610ff997816 */ /* 0x001fc40000000099 */
[----:B-1----:R-:W-:-:S04]  /*3a90*/  IADD3 R156, P0, R11, R248, RZ ;  /* 0x000000f80b9c7210 */ /* 0x002fc80007f1e0ff */
[----:B------:R-:W5:Y:S01]  /*3aa0*/  @P2 LDG.E.U8 R153, desc[UR14][R160.64] ;  /* 0x0000000ea0992981 */ /* 0x000f62000c1e1100 */
[----:B------:R-:W-:Y:S01]  /*3ab0*/  ISETP.GT.AND P2, PT, R0, 0x8, PT ;  /* 0x000000080000780c */ /* 0x000fe20003f44270 */
[----:B------:R-:W-:-:S05]  /*3ac0*/  IMAD.X R157, R13, 0x1, R247, P0 ;  /* 0x000000010d9d7824 */ /* 0x000fca00000e06f7 */
[----:B------:R0:W5:Y:S01]  /*3ad0*/  @P3 LDG.E.U8 R159, desc[UR14][R156.64] ;  /* 0x0000000e9c9f3981 */ /* 0x000162000c1e1100 */
[----:B------:R-:W-:Y:S02]  /*3ae0*/  PRMT R20, RZ, 0x7610, R20 ;  /* 0x00007610ff147816 */ /* 0x000fe40000000014 */
[----:B0-----:R-:W-:-:S05]  /*3af0*/  IADD3 R156, P0, R11, R252, RZ ;  /* 0x000000fc0b9c7210 */ /* 0x001fca0007f1e0ff */
[----:B------:R-:W-:-:S05]  /*3b00*/  IMAD.X R157, R13, 0x1, R251, P0 ;  /* 0x000000010d9d7824 */ /* 0x000fca00000e06fb */
[----:B------:R2:W5:Y:S02]  /*3b10*/  @P2 LDG.E.U8 R20, desc[UR14][R156.64] ;  /* 0x0000000e9c142981 */ /* 0x000564000c1e1100 */
[C---:B--2---:R-:W-:Y:S02]  /*3b20*/  IADD3 R156, P0, R11.reuse, R188, RZ ;  /* 0x000000bc0b9c7210 */ /* 0x044fe40007f1e0ff */
[----:B------:R-:W2:Y:S01]  /*3b30*/  LDL R188, [R1+0x18] ;  /* 0x0000180001bc7983 */ /* 0x000ea20000100800 */
[----:B------:R-:W-:Y:S02]  /*3b40*/  IADD3 R160, P1, R11, R246, RZ ;  /* 0x000000f60ba07210 */ /* 0x000fe40007f3e0ff */
[----:B------:R-:W-:-:S03]  /*3b50*/  PRMT R173, RZ, 0x7610, R173 ;  /* 0x00007610ffad7816 */ /* 0x000fc600000000ad */
[----:B------:R-:W-:-:S05]  /*3b60*/  IMAD.X R161, R13, 0x1, R245, P1 ;  /* 0x000000010da17824 */ /* 0x000fca00008e06f5 */
[----:B------:R0:W2:Y:S01]  /*3b70*/  @P3 LDG.E.U8 R173, desc[UR14][R160.64] ;  /* 0x0000000ea0ad3981 */ /* 0x0000a2000c1e1100 */
[----:B------:R-:W-:Y:S02]  /*3b80*/  PRMT R152, RZ, 0x7610, R152 ;  /* 0x00007610ff987816 */ /* 0x000fe40000000098 */
[----:B0-----:R-:W-:Y:S02]  /*3b90*/  IADD3 R160, P1, R11, R250, RZ ;  /* 0x000000fa0ba07210 */ /* 0x001fe40007f3e0ff */
[----:B------:R-:W-:-:S03]  /*3ba0*/  ISETP.GT.AND P3, PT, R0, 0x9, PT ;  /* 0x000000090000780c */ /* 0x000fc60003f64270 */
[----:B------:R-:W-:-:S05]  /*3bb0*/  IMAD.X R161, R13, 0x1, R249, P1 ;  /* 0x000000010da17824 */ /* 0x000fca00008e06f9 */
[----:B------:R0:W2:Y:S01]  /*3bc0*/  @P2 LDG.E.U8 R152, desc[UR14][R160.64] ;  /* 0x0000000ea0982981 */ /* 0x0000a2000c1e1100 */
[----:B------:R-:W-:Y:S01]  /*3bd0*/  PRMT R172, RZ, 0x7610, R172 ;  /* 0x00007610ffac7816 */ /* 0x000fe200000000ac */
[----:B---3--:R-:W-:-:S05]  /*3be0*/  IMAD.X R157, R13, 0x1, R167, P0 ;  /* 0x000000010d9d7824 */ /* 0x008fca00000e06a7 */
[----:B------:R5:W3:Y:S01]  /*3bf0*/  @P3 LDG.E.U8 R172, desc[UR14][R156.64] ;  /* 0x0000000e9cac3981 */ /* 0x000ae2000c1e1100 */
[----:B0-----:R-:W-:-:S03]  /*3c00*/  IADD3 R160, P1, R11, R189, RZ ;  /* 0x000000bd0ba07210 */ /* 0x001fc60007f3e0ff */
[----:B------:R-:W3:Y:S02]  /*3c10*/  LDL R189, [R1+0x10] ;  /* 0x0000100001bd7983 */ /* 0x000ee40000100800 */
[----:B----4-:R-:W-:Y:S02]  /*3c20*/  IMAD.X R161, R13, 0x1, R177, P1 ;  /* 0x000000010da17824 */ /* 0x010fe400008e06b1 */
[----:B------:R-:W4:Y:S01]  /*3c30*/  LDL R177, [R1+0x2c] ;  /* 0x00002c0001b17983 */ /* 0x000f220000100800 */
[----:B-----5:R-:W-:-:S03]  /*3c40*/  IADD3 R156, P0, R11, R176, RZ ;  /* 0x000000b00b9c7210 */ /* 0x020fc60007f1e0ff */
[----:B------:R-:W5:Y:S02]  /*3c50*/  LDL R176, [R1+0x28] ;  /* 0x0000280001b07983 */ /* 0x000f640000100800 */
[----:B--2---:R-:W-:Y:S02]  /*3c60*/  IMAD.X R157, R13, 0x1, R188, P0 ;  /* 0x000000010d9d7824 */ /* 0x004fe400000e06bc */
[----:B------:R-:W2:Y:S01]  /*3c70*/  LDL R188, [R1+0x30] ;  /* 0x0000300001bc7983 */ /* 0x000ea20000100800 */
[----:B------:R-:W-:Y:S02]  /*3c80*/  PRMT R164, RZ, 0x7610, R164 ;  /* 0x00007610ffa47816 */ /* 0x000fe400000000a4 */
[----:B------:R-:W-:Y:S02]  /*3c90*/  ISETP.GT.AND P2, PT, R0, 0xa, PT ;  /* 0x0000000a0000780c */ /* 0x000fe40003f44270 */
[----:B------:R-:W-:Y:S02]  /*3ca0*/  IADD3 R166, P1, R11, R166, RZ ;  /* 0x000000a60ba67210 */ /* 0x000fe40007f3e0ff */
[----:B------:R0:W2:Y:S01]  /*3cb0*/  @P3 LDG.E.U8 R164, desc[UR14][R160.64] ;  /* 0x0000000ea0a43981 */ /* 0x0000a2000c1e1100 */
[----:B------:R-:W-:-:S02]  /*3cc0*/  PRMT R171, RZ, 0x7610, R171 ;  /* 0x00007610ffab7816 */ /* 0x000fc400000000ab */
[----:B0-----:R-:W-:-:S06]  /*3cd0*/  PRMT R160, RZ, 0x7610, R160 ;  /* 0x00007610ffa07816 */ /* 0x001fcc00000000a0 */
[----:B------:R4:W2:Y:S01]  /*3ce0*/  @P2 LDG.E.U8 R160, desc[UR14][R156.64] ;  /* 0x0000000e9ca02981 */ /* 0x0008a2000c1e1100 */
[----:B------:R-:W-:Y:S01]  /*3cf0*/  ISETP.GT.AND P3, PT, R0, 0xb, PT ;  /* 0x0000000b0000780c */ /* 0x000fe20003f64270 */
[----:B---3--:R-:W-:Y:S02]  /*3d00*/  IMAD.X R167, R13, 0x1, R189, P1 ;  /* 0x000000010da77824 */ /* 0x008fe400008e06bd */
[----:B------:R-:W3:Y:S01]  /*3d10*/  LDL R189, [R1+0x3c] ;  /* 0x00003c0001bd7983 */ /* 0x000ee20000100800 */
[----:B----4-:R-:W-:-:S03]  /*3d20*/  IADD3 R156, P0, R11, R177, RZ ;  /* 0x000000b10b9c7210 */ /* 0x010fc60007f1e0ff */
[----:B------:R0:W4:Y:S04]  /*3d30*/  @P2 LDG.E.U8 R171, desc[UR14][R166.64] ;  /* 0x0000000ea6ab2981 */ /* 0x000128000c1e1100 */
[----:B------:R-:W4:Y:S01]  /*3d40*/  LDL R177, [R1+0x38] ;  /* 0x0000380001b17983 */ /* 0x000f220000100800 */
[----:B-----5:R-:W-:-:S03]  /*3d50*/  IMAD.X R157, R13, 0x1, R176, P0 ;  /* 0x000000010d9d7824 */ /* 0x020fc600000e06b0 */
[----:B------:R-:W5:Y:S01]  /*3d60*/  LDL R176, [R1+0x4c] ;  /* 0x00004c0001b07983 */ /* 0x000f620000100800 */
[----:B0-----:R-:W-:Y:S02]  /*3d70*/  IADD3 R166, P1, R11, R192, RZ ;  /* 0x000000c00ba67210 */ /* 0x001fe40007f3e0ff */
[----:B------:R-:W-:Y:S01]  /*3d80*/  PRMT R185, RZ, 0x7610, R185 ;  /* 0x00007610ffb97816 */ /* 0x000fe200000000b9 */
[----:B------:R-:W5:Y:S02]  /*3d90*/  LDL R192, [R1+0x44] ;  /* 0x0000440001c07983 */ /* 0x000f640000100800 */
[----:B------:R-:W-:Y:S01]  /*3da0*/  IMAD.X R167, R13, 0x1, R191, P1 ;  /* 0x000000010da77824 */ /* 0x000fe200008e06bf */
[----:B------:R-:W-:Y:S01]  /*3db0*/  PRMT R184, RZ, 0x7610, R184 ;  /* 0x00007610ffb87816 */ /* 0x000fe200000000b8 */
[----:B------:R-:W5:Y:S04]  /*3dc0*/  LDL R191, [R1+0x5c] ;  /* 0x00005c0001bf7983 */ /* 0x000f680000100800 */
[----:B------:R0:W5:Y:S01]  /*3dd0*/  @P3 LDG.E.U8 R185, desc[UR14][R166.64] ;  /* 0x0000000ea6b93981 */ /* 0x000162000c1e1100 */
[----:B------:R-:W-:-:S03]  /*3de0*/  ISETP.GT.AND P2, PT, R0, 0xc, PT ;  /* 0x0000000c0000780c */ /* 0x000fc60003f44270 */
[----:B------:R3:W5:Y:S01]  /*3df0*/  @P3 LDG.E.U8 R184, desc[UR14][R156.64] ;  /* 0x0000000e9cb83981 */ /* 0x000762000c1e1100 */
[----:B0-----:R-:W-:-:S03]  /*3e00*/  IADD3 R166, P1, R11, R190, RZ ;  /* 0x000000be0ba67210 */ /* 0x001fc60007f3e0ff */
[----:B------:R-:W5:Y:S02]  /*3e10*/  LDL R190, [R1+0x40] ;  /* 0x0000400001be7983 */ /* 0x000f640000100800 */
[----:B--2---:R-:W-:Y:S02]  /*3e20*/  IMAD.X R167, R13, 0x1, R188, P1 ;  /* 0x000000010da77824 */ /* 0x004fe400008e06bc */
[----:B------:R-:W2:Y:S01]  /*3e30*/  LDL R188, [R1+0x48] ;  /* 0x0000480001bc7983 */ /* 0x000ea20000100800 */
[----:B------:R-:W-:Y:S02]  /*3e40*/  PRMT R170, RZ, 0x7610, R170 ;  /* 0x00007610ffaa7816 */ /* 0x000fe400000000aa */
[----:B------:R-:W-:-:S06]  /*3e50*/  PRMT R165, RZ, 0x7610, R165 ;  /* 0x00007610ffa57816 */ /* 0x000fcc00000000a5 */
[----:B------:R-:W2:Y:S01]  /*3e60*/  @P2 LDG.E.U8 R165, desc[UR14][R166.64] ;  /* 0x0000000ea6a52981 */ /* 0x000ea2000c1e1100 */
[----:B---3--:R-:W-:-:S03]  /*3e70*/  IADD3 R156, P0, R11, R189, RZ ;  /* 0x000000bd0b9c7210 */ /* 0x008fc60007f1e0ff */
[----:B------:R-:W3:Y:S02]  /*3e80*/  LDL R189, [R1+0x54] ;  /* 0x0000540001bd7983 */ /* 0x000ee40000100800 */
[----:B----4-:R-:W-:Y:S02]  /*3e90*/  IMAD.X R157, R13, 0x1, R177, P0 ;  /* 0x000000010d9d7824 */ /* 0x010fe400000e06b1 */
[----:B------:R-:W4:Y:S04]  /*3ea0*/  LDL R177, [R1+0x50] ;  /* 0x0000500001b17983 */ /* 0x000f280000100800 */
[----:B------:R5:W4:Y:S02]  /*3eb0*/  @P2 LDG.E.U8 R170, desc[UR14][R156.64] ;  /* 0x0000000e9caa2981 */ /* 0x000b24000c1e1100 */
[----:B-----5:R-:W-:-:S02]  /*3ec0*/  IADD3 R156, P0, R11, R176, RZ ;  /* 0x000000b00b9c7210 */ /* 0x020fc40007f1e0ff */
[----:B------:R-:W5:Y:S01]  /*3ed0*/  LDL R176, [R1+0x58] ;  /* 0x0000580001b07983 */ /* 0x000f620000100800 */
[----:B------:R-:W-:Y:S02]  /*3ee0*/  IADD3 R166, P1, R11, R192, RZ ;  /* 0x000000c00ba67210 */ /* 0x000fe40007f3e0ff */
[----:B------:R-:W-:Y:S01]  /*3ef0*/  ISETP.GT.AND P3, PT, R0, 0xd, PT ;  /* 0x0000000d0000780c */ /* 0x000fe20003f64270 */
[----:B------:R-:W5:Y:S02]  /*3f00*/  LDL R192, [R1+0x84] ;  /* 0x0000840001c07983 */ /* 0x000f640000100800 */
[C---:B------:R-:W-:Y:S02]  /*3f10*/  IMAD.X R167, R13.reuse, 0x1, R190, P1 ;  /* 0x000000010da77824 */ /* 0x040fe400008e06be */
[----:B------:R-:W5:Y:S01]  /*3f20*/  LDL R190, [R1+0x64] ;  /* 0x0000640001be7983 */ /* 0x000f620000100800 */
[----:B--2---:R-:W-:-:S03]  /*3f30*/  IMAD.X R157, R13, 0x1, R188, P0 ;  /* 0x000000010d9d7824 */ /* 0x004fc600000e06bc */
[----:B------:R-:W2:Y:S01]  /*3f40*/  LDL R188, [R1+0x6c] ;  /* 0x00006c0001bc7983 */ /* 0x000ea20000100800 */
[----:B------:R-:W-:Y:S02]  /*3f50*/  PRMT R183, RZ, 0x7610, R183 ;  /* 0x00007610ffb77816 */ /* 0x000fe400000000b7 */
[----:B------:R-:W-:-:S04]  /*3f60*/  PRMT R182, RZ, 0x7610, R182 ;  /* 0x00007610ffb67816 */ /* 0x000fc800000000b6 */
[----:B------:R-:W2:Y:S04]  /*3f70*/  @P3 LDG.E.U8 R183, desc[UR14][R166.64] ;  /* 0x0000000ea6b73981 */ /* 0x000ea8000c1e1100 */
[----:B------:R0:W2:Y:S01]  /*3f80*/  @P3 LDG.E.U8 R182, desc[UR14][R156.64] ;  /* 0x0000000e9cb63981 */ /* 0x0000a2000c1e1100 */
[----:B------:R-:W-:Y:S02]  /*3f90*/  ISETP.GT.AND P2, PT, R0, 0xe, PT ;  /* 0x0000000e0000780c */ /* 0x000fe40003f44270 */
[C---:B0-----:R-:W-:Y:S02]  /*3fa0*/  IADD3 R156, P0, R11.reuse, R191, RZ ;  /* 0x000000bf0b9c7210 */ /* 0x041fe40007f1e0ff */
[----:B------:R-:W-:Y:S01]  /*3fb0*/  PRMT R169, RZ, 0x7610, R169 ;  /* 0x00007610ffa97816 */ /* 0x000fe200000000a9 */
[----:B------:R-:W2:Y:S01]  /*3fc0*/  LDL R191, [R1+0x8c] ;  /* 0x00008c0001bf7983 */ /* 0x000ea20000100800 */
[----:B---3--:R-:W-:-:S03]  /*3fd0*/  IADD3 R166, P1, R11, R189, RZ ;  /* 0x000000bd0ba67210 */ /* 0x008fc60007f3e0ff */
[----:B------:R-:W3:Y:S02]  /*3fe0*/  LDL R189, [R1+0x60] ;  /* 0x0000600001bd7983 */ /* 0x000ee40000100800 */
[----:B----4-:R-:W-:Y:S02]  /*3ff0*/  IMAD.X R167, R13, 0x1, R177, P1 ;  /* 0x000000010da77824 */ /* 0x010fe400008e06b1 */
[----:B------:R-:W4:Y:S01]  /*4000*/  LDL R177, [R1+0x68] ;  /* 0x0000680001b17983 */ /* 0x000f220000100800 */
[----:B------:R-:W-:-:S03]  /*4010*/  PRMT R161, RZ, 0x7610, R161 ;  /* 0x00007610ffa17816 */ /* 0x000fc600000000a1 */
[----:B------:R0:W4:Y:S01]  /*4020*/  @P2 LDG.E.U8 R169, desc[UR14][R166.64] ;  /* 0x0000000ea6a92981 */ /* 0x000122000c1e1100 */
[----:B-----5:R-:W-:-:S03]  /*4030*/  IMAD.X R157, R13, 0x1, R176, P0 ;  /* 0x000000010d9d7824 */ /* 0x020fc600000e06b0 */
[----:B------:R-:W5:Y:S04]  /*4040*/  LDL R176, [R1+0x74] ;  /* 0x0000740001b07983 */ /* 0x000f680000100800 */
[----:B------:R2:W5:Y:S01]  /*4050*/  @P2 LDG.E.U8 R161, desc[UR14][R156.64] ;  /* 0x0000000e9ca12981 */ /* 0x000562000c1e1100 */
[----:B0-----:R-:W-:-:S03]  /*4060*/  IADD3 R166, P1, R11, R190, RZ ;  /* 0x000000be0ba67210 */ /* 0x001fc60007f3e0ff */
[----:B------:R-:W5:Y:S01]  /*4070*/  LDL R190, [R1+0x80] ;  /* 0x0000800001be7983 */ /* 0x000f620000100800 */
[----:B--2---:R-:W-:-:S03]  /*4080*/  IADD3 R156, P0, R11, R188, RZ ;  /* 0x000000bc0b9c7210 */ /* 0x004fc60007f1e0ff */
[----:B------:R-:W2:Y:S01]  /*4090*/  LDL R188, [R1+0x78] ;  /* 0x0000780001bc7983 */ /* 0x000ea20000100800 */
[C---:B------:R-:W-:Y:S02]  /*40a0*/  ISETP.GT.AND P3, PT, R0.reuse, 0xf, PT ;  /* 0x0000000f0000780c */ /* 0x040fe40003f64270 */
[----:B------:R-:W-:Y:S02]  /*40b0*/  ISETP.GT.AND P2, PT, R0, 0x10, PT ;  /* 0x000000100000780c */ /* 0x000fe40003f44270 */
[----:B------:R-:W-:Y:S02]  /*40c0*/  PRMT R180, RZ, 0x7610, R180 ;  /* 0x00007610ffb47816 */ /* 0x000fe400000000b4 */
[----:B------:R-:W-:Y:S02]  /*40d0*/  PRMT R181, RZ, 0x7610, R181 ;  /* 0x00007610ffb57816 */ /* 0x000fe400000000b5 */
[----:B------:R-:W-:Y:S02]  /*40e0*/  PRMT R179, RZ, 0x7610, R179 ;  /* 0x00007610ffb37816 */ /* 0x000fe400000000b3 */
[----:B------:R-:W-:Y:S01]  /*40f0*/  PRMT R168, RZ, 0x7610, R168 ;  /* 0x00007610ffa87816 */ /* 0x000fe200000000a8 */
[----:B---3--:R-:W-:-:S02]  /*4100*/  IMAD.X R167, R13, 0x1, R189, P1 ;  /* 0x000000010da77824 */ /* 0x008fc400008e06bd */
[----:B------:R-:W3:Y:S04]  /*4110*/  LDL R189, [R1+0x88] ;  /* 0x0000880001bd7983 */ /* 0x000ee80000100800 */
[----:B------:R-:W3:Y:S01]  /*4120*/  @P3 LDG.E.U8 R181, desc[UR14][R166.64] ;  /* 0x0000000ea6b53981 */ /* 0x000ee2000c1e1100 */
[----:B----4-:R-:W-:-:S05]  /*4130*/  IMAD.X R157, R13, 0x1, R177, P0 ;  /* 0x000000010d9d7824 */ /* 0x010fca00000e06b1 */
[----:B------:R0:W4:Y:S01]  /*4140*/  @P3 LDG.E.U8 R180, desc[UR14][R156.64] ;  /* 0x0000000e9cb43981 */ /* 0x000122000c1e1100 */
[----:B------:R-:W-:Y:S02]  /*4150*/  ISETP.GT.AND P3, PT, R0, 0x11, PT ;  /* 0x000000110000780c */ /* 0x000fe40003f64270 */
[----:B-----5:R-:W-:Y:S02]  /*4160*/  IADD3 R176, P1, R11, R176, RZ ;  /* 0x000000b00bb07210 */ /* 0x020fe40007f3e0ff */
[----:B0-----:R-:W-:-:S03]  /*4170*/  PRMT R156, RZ, 0x7610, R156 ;  /* 0x00007610ff9c7816 */ /* 0x001fc6000000009c */
[----:B------:R-:W-:Y:S01]  /*4180*/  IMAD.X R177, R13, 0x1, R193, P1 ;  /* 0x000000010db17824 */ /* 0x000fe200008e06c1 */
[C---:B------:R-:W-:Y:S01]  /*4190*/  IADD3 R166, P0, R11.reuse, R235, RZ ;  /* 0x000000eb0ba67210 */ /* 0x040fe20007f1e0ff */
[----:B------:R-:W5:Y:S04]  /*41a0*/  LDL R193, [R1+0xa0] ;  /* 0x0000a00001c17983 */ /* 0x000f680000100800 */
[----:B------:R0:W4:Y:S04]  /*41b0*/  @P2 LDG.E.U8 R156, desc[UR14][R176.64] ;  /* 0x0000000eb09c2981 */ /* 0x000128000c1e1100 */
[----:B------:R-:W5:Y:S01]  /*41c0*/  LDL R235, [R1+0x98] ;  /* 0x0000980001eb7983 */ /* 0x000f620000100800 */
[----:B0-----:R-:W-:-:S02]  /*41d0*/  IADD3 R176, P1, R11, R192, RZ ;  /* 0x000000c00bb07210 */ /* 0x001fc40007f3e0ff */
[----:B------:R-:W-:Y:S01]  /*41e0*/  PRMT R178, RZ, 0x7610, R178 ;  /* 0x00007610ffb27816 */ /* 0x000fe200000000b2 */
[----:B------:R-:W4:Y:S02]  /*41f0*/  LDL R192, [R1+0xa8] ;  /* 0x0000a80001c07983 */ /* 0x000f240000100800 */
[C---:B------:R-:W-:Y:S01]  /*4200*/  IMAD.X R177, R13.reuse, 0x1, R190, P1 ;  /* 0x000000010db17824 */ /* 0x040fe200008e06be */
[----:B------:R-:W-:Y:S01]  /*4210*/  PRMT R162, RZ, 0x7610, R162 ;  /* 0x00007610ffa27816 */ /* 0x000fe200000000a2 */
[----:B------:R-:W4:Y:S04]  /*4220*/  LDL R190, [R1+0xac] ;  /* 0x0000ac0001be7983 */ /* 0x000f280000100800 */
[----:B------:R-:W4:Y:S04]  /*4230*/  @P3 LDG.E.U8 R179, desc[UR14][R176.64] ;  /* 0x0000000eb0b33981 */ /* 0x000f28000c1e1100 */
[----:B------:R-:W5:Y:S01]  /*4240*/  LDL R177, [R1+0x9c] ;  /* 0x00009c0001b17983 */ /* 0x000f620000100800 */
[----:B--2---:R-:W-:-:S03]  /*4250*/  IMAD.X R167, R13, 0x1, R188, P0 ;  /* 0x000000010da77824 */ /* 0x004fc600000e06bc */
[----:B------:R-:W2:Y:S04]  /*4260*/  LDL R188, [R1+0x94] ;  /* 0x0000940001bc7983 */ /* 0x000ea80000100800 */
[----:B------:R0:W4:Y:S02]  /*4270*/  @P2 LDG.E.U8 R168, desc[UR14][R166.64] ;  /* 0x0000000ea6a82981 */ /* 0x000124000c1e1100 */
[----:B0-----:R-:W-:Y:S02]  /*4280*/  IADD3 R166, P0, R11, R191, RZ ;  /* 0x000000bf0ba67210 */ /* 0x001fe40007f1e0ff */
[----:B------:R-:W4:Y:S01]  /*4290*/  LDL R191, [R1+0xa4] ;  /* 0x0000a40001bf7983 */ /* 0x000f220000100800 */
[----:B------:R-:W-:Y:S02]  /*42a0*/  ISETP.GT.AND P2, PT, R0, 0x12, PT ;  /* 0x000000120000780c */ /* 0x000fe40003f44270 */
[----:B---3--:R-:W-:-:S05]  /*42b0*/  IMAD.X R167, R13, 0x1, R189, P0 ;  /* 0x000000010da77824 */ /* 0x008fca00000e06bd */
[----:B------:R0:W3:Y:S01]  /*42c0*/  @P3 LDG.E.U8 R178, desc[UR14][R166.64] ;  /* 0x0000000ea6b23981 */ /* 0x0000e2000c1e1100 */
[----:B------:R-:W-:Y:S02]  /*42d0*/  ISETP.GT.AND P3, PT, R0, 0x13, PT ;  /* 0x000000130000780c */ /* 0x000fe40003f64270 */
[----:B0-----:R-:W-:Y:S02]  /*42e0*/  PRMT R167, RZ, 0x7610, R167 ;  /* 0x00007610ffa77816 */ /* 0x001fe400000000a7 */
[----:B-----5:R-:W-:-:S05]  /*42f0*/  IADD3 R176, P0, R11, R177, RZ ;  /* 0x000000b10bb07210 */ /* 0x020fca0007f1e0ff */
[----:B------:R-:W-:Y:S02]  /*4300*/  IMAD.X R177, R13, 0x1, R235, P0 ;  /* 0x000000010db17824 */ /* 0x000fe400000e06eb */
[----:B------:R-:W5:Y:S04]  /*4310*/  LDL R235, [R1+0xb0] ;  /* 0x0000b00001eb7983 */ /* 0x000f680000100800 */
[----:B------:R0:W3:Y:S02]  /*4320*/  @P2 LDG.E.U8 R162, desc[UR14][R176.64] ;  /* 0x0000000eb0a22981 */ /* 0x0000e4000c1e1100 */
[----:B0-----:R-:W-:Y:S02]  /*4330*/  PRMT R177, RZ, 0x7610, R177 ;  /* 0x00007610ffb17816 */ /* 0x001fe400000000b1 */
[----:B--2---:R-:W-:-:S05]  /*4340*/  IADD3 R188, P1, R11, R188, RZ ;  /* 0x000000bc0bbc7210 */ /* 0x004fca0007f3e0ff */
[----:B------:R-:W-:Y:S02]  /*4350*/  IMAD.X R189, R13, 0x1, R238, P1 ;  /* 0x000000010dbd7824 */ /* 0x000fe400008e06ee */
[----:B------:R-:W2:Y:S04]  /*4360*/  LDL R238, [R1+0xb4] ;  /* 0x0000b40001ee7983 */ /* 0x000ea80000100800 */
[----:B------:R4:W3:Y:S02]  /*4370*/  @P2 LDG.E.U8 R167, desc[UR14][R188.64] ;  /* 0x0000000ebca72981 */ /* 0x0008e4000c1e1100 */
[----:B----4-:R-:W-:-:S05]  /*4380*/  IADD3 R188, P1, R11, R191, RZ ;  /* 0x000000bf0bbc7210 */ /* 0x010fca0007f3e0ff */
[----:B------:R-:W-:Y:S01]  /*4390*/  IMAD.X R189, R13, 0x1, R193, P1 ;  /* 0x000000010dbd7824 */ /* 0x000fe200008e06c1 */
[----:B------:R-:W-:Y:S01]  /*43a0*/  IADD3 R190, P0, R11, R190, RZ ;  /* 0x000000be0bbe7210 */ /* 0x000fe20007f1e0ff */
[----:B------:R-:W4:Y:S04]  /*43b0*/  LDL R193, [R1+0xc4] ;  /* 0x0000c40001c17983 */ /* 0x000f280000100800 */
[----:B------:R2:W3:Y:S04]  /*43c0*/  @P3 LDG.E.U8 R177, desc[UR14][R188.64] ;  /* 0x0000000ebcb13981 */ /* 0x0004e8000c1e1100 */
[----:B------:R-:W5:Y:S01]  /*43d0*/  LDL R189, [R1+0xbc] ;  /* 0x0000bc0001bd7983 */ /* 0x000f620000100800 */
[----:B------:R-:W-:Y:S01]  /*43e0*/  ISETP.GT.AND P2, PT, R0, 0x14, PT ;  /* 0x000000140000780c */ /* 0x000fe20003f44270 */
[----:B------:R-:W-:Y:S01]  /*43f0*/  IMAD.X R191, R13, 0x1, R192, P0 ;  /* 0x000000010dbf7824 */ /* 0x000fe200000e06c0 */
[----:B------:R-:W-:Y:S01]  /*4400*/  PRMT R176, RZ, 0x7610, R176 ;  /* 0x00007610ffb07816 */ /* 0x000fe200000000b0 */
[----:B------:R-:W3:Y:S01]  /*4410*/  LDL R192, [R1+0xcc] ;  /* 0x0000cc0001c07983 */ /* 0x000ee20000100800 */
[----:B------:R-:W-:-:S04]  /*4420*/  PRMT R157, RZ, 0x7610, R157 ;  /* 0x00007610ff9d7816 */ /* 0x000fc8000000009d */
[----:B------:R5:W3:Y:S04]  /*4430*/  @P3 LDG.E.U8 R176, desc[UR14][R190.64] ;  /* 0x0000000ebeb03981 */ /* 0x000ae8000c1e1100 */
[----:B------:R-:W3:Y:S01]  /*4440*/  LDL R191, [R1+0xb8] ;  /* 0x0000b80001bf7983 */ /* 0x000ee20000100800 */
[C---:B--2---:R-:W-:Y:S02]  /*4450*/  IADD3 R188, P1, R11.reuse, R238, RZ ;  /* 0x000000ee0bbc7210 */ /* 0x044fe40007f3e0ff */
[----:B-----5:R-:W-:-:S03]  /*4460*/  IADD3 R190, P0, R11, R189, RZ ;  /* 0x000000bd0bbe7210 */ /* 0x020fc60007f1e0ff */
[----:B------:R-:W-:Y:S01]  /*4470*/  IMAD.X R189, R13, 0x1, R235, P1 ;  /* 0x000000010dbd7824 */ /* 0x000fe200008e06eb */
[----:B------:R-:W-:Y:S01]  /*4480*/  ISETP.GT.AND P3, PT, R0, 0x15, PT ;  /* 0x000000150000780c */ /* 0x000fe20003f64270 */
[----:B------:R-:W2:Y:S04]  /*4490*/  LDL R238, [R1+0xc8] ;  /* 0x0000c80001ee7983 */ /* 0x000ea80000100800 */
[----:B------:R4:W5:Y:S01]  /*44a0*/  @P2 LDG.E.U8 R157, desc[UR14][R188.64] ;  /* 0x0000000ebc9d2981 */ /* 0x000962000c1e1100 */
[----:B------:R-:W-:-:S03]  /*44b0*/  PRMT R197, RZ, 0x7610, R197 ;  /* 0x00007610ffc57816 */ /* 0x000fc600000000c5 */
[----:B------:R-:W5:Y:S04]  /*44c0*/  LDL R235, [R1+0xd4] ;  /* 0x0000d40001eb7983 */ /* 0x000f680000100800 */
[----:B------:R-:W2:Y:S01]  /*44d0*/  LDL R189, [R1+0xc0] ;  /* 0x0000c00001bd7983 */ /* 0x000ea20000100800 */
[----:B----4-:R-:W-:-:S03]  /*44e0*/  IADD3 R188, P1, R11, R193, RZ ;  /* 0x000000c10bbc7210 */ /* 0x010fc60007f3e0ff */
[----:B------:R-:W4:Y:S01]  /*44f0*/  LDL R193, [R1+0xd0] ;  /* 0x0000d00001c17983 */ /* 0x000f220000100800 */
[----:B------:R-:W-:Y:S01]  /*4500*/  PRMT R166, RZ, 0x7610, R166 ;  /* 0x00007610ffa67816 */ /* 0x000fe200000000a6 */
[----:B---3--:R-:W-:-:S05]  /*4510*/  IMAD.X R191, R13, 0x1, R191, P0 ;  /* 0x000000010dbf7824 */ /* 0x008fca00000e06bf */
[----:B------:R0:W3:Y:S01]  /*4520*/  @P2 LDG.E.U8 R166, desc[UR14][R190.64] ;  /* 0x0000000ebea62981 */ /* 0x0000e2000c1e1100 */
[----:B--2---:R-:W-:-:S05]  /*4530*/  IMAD.X R189, R13, 0x1, R189, P1 ;  /* 0x000000010dbd7824 */ /* 0x004fca00008e06bd */
[----:B------:R5:W2:Y:S04]  /*4540*/  @P3 LDG.E.U8 R197, desc[UR14][R188.64] ;  /* 0x0000000ebcc53981 */ /* 0x000aa8000c1e1100 */
[----:B------:R-:W4:Y:S01]  /*4550*/  LDL R189, [R1+0xdc] ;  /* 0x0000dc0001bd7983 */ /* 0x000f220000100800 */
[----:B0-----:R-:W-:Y:S02]  /*4560*/  IADD3 R190, P0, R11, R192, RZ ;  /* 0x000000c00bbe7210 */ /* 0x001fe40007f1e0ff */
[----:B------:R-:W-:Y:S01]  /*4570*/  PRMT R196, RZ, 0x7610, R196 ;  /* 0x00007610ffc47816 */ /* 0x000fe200000000c4 */
[----:B------:R-:W3:Y:S02]  /*4580*/  LDL R192, [R1+0xe4] ;  /* 0x0000e40001c07983 */ /* 0x000ee40000100800 */
[----:B------:R-:W-:Y:S01]  /*4590*/  IMAD.X R191, R13, 0x1, R238, P0 ;  /* 0x000000010dbf7824 */ /* 0x000fe200000e06ee */
[C---:B-----5:R-:W-:Y:S01]  /*45a0*/  IADD3 R188, P1, R11.reuse, R235, RZ ;  /* 0x000000eb0bbc7210 */ /* 0x060fe20007f3e0ff */
[----:B------:R-:W5:Y:S04]  /*45b0*/  LDL R238, [R1+0xec] ;  /* 0x0000ec0001ee7983 */ /* 0x000f680000100800 */
[----:B------:R4:W2:Y:S04]  /*45c0*/  @P3 LDG.E.U8 R196, desc[UR14][R190.64] ;  /* 0x0000000ebec43981 */ /* 0x0008a8000c1e1100 */
[----:B------:R-:W2:Y:S04]  /*45d0*/  LDL R235, [R1+0xe8] ;  /* 0x0000e80001eb7983 */ /* 0x000ea80000100800 */
[----:B------:R-:W5:Y:S01]  /*45e0*/  LDL R191, [R1+0xd8] ;  /* 0x0000d80001bf7983 */ /* 0x000f620000100800 */
[----:B----4-:R-:W-:Y:S01]  /*45f0*/  IADD3 R190, P2, R11, R189, RZ ;  /* 0x000000bd0bbe7210 */ /* 0x010fe20007f5e0ff */
[----:B------:R-:W-:-:S02]  /*4600*/  IMAD.X R189, R13, 0x1, R193, P1 ;  /* 0x000000010dbd7824 */ /* 0x000fc400008e06c1 */
[----:B------:R-:W4:Y:S01]  /*4610*/  LDL R193, [R1+0xe0] ;  /* 0x0000e00001c17983 */ /* 0x000f220000100800 */
[C---:B------:R-:W-:Y:S02]  /*4620*/  ISETP.GT.AND P4, PT, R0.reuse, 0x16, PT ;  /* 0x000000160000780c */ /* 0x040fe40003f84270 */
[----:B------:R-:W-:Y:S02]  /*4630*/  ISETP.GT.AND P0, PT, R0, 0x17, PT ;  /* 0x000000170000780c */ /* 0x000fe40003f04270 */
[----:B------:R-:W-:Y:S02]  /*4640*/  PRMT R199, RZ, 0x7610, R199 ;  /* 0x00007610ffc77816 */ /* 0x000fe400000000c7 */
[----:B---3--:R-:W-:Y:S02]  /*4650*/  IADD3 R192, P1, R11, R192, RZ ;  /* 0x000000c00bc07210 */ /* 0x008fe40007f3e0ff */
[----:B------:R-:W-:Y:S02]  /*4660*/  PRMT R198, RZ, 0x7610, R198 ;  /* 0x00007610ffc67816 */ /* 0x000fe400000000c6 */
[----:B------:R-:W-:-:S03]  /*4670*/  PRMT R200, RZ, 0x7610, R200 ;  /* 0x00007610ffc87816 */ /* 0x000fc600000000c8 */
[----:B------:R0:W3:Y:S01]  /*4680*/  @P4 LDG.E.U8 R199, desc[UR14][R188.64] ;  /* 0x0000000ebcc74981 */ /* 0x0000e2000c1e1100 */
[----:B-----5:R-:W-:-:S05]  /*4690*/  IMAD.X R191, R13, 0x1, R191, P2 ;  /* 0x000000010dbf7824 */ /* 0x020fca00010e06bf */
[----:B------:R-:W5:Y:S04]  /*46a0*/  @P4 LDG.E.U8 R198, desc[UR14][R190.64] ;  /* 0x0000000ebec64981 */ /* 0x000f68000c1e1100 */
[----:B------:R-:W3:Y:S01]  /*46b0*/  LDL R191, [R1+0xf4] ;  /* 0x0000f40001bf7983 */ /* 0x000ee20000100800 */
[----:B----4-:R-:W-:Y:S01]  /*46c0*/  IMAD.X R193, R13, 0x1, R193, P1 ;  /* 0x000000010dc17824 */ /* 0x010fe200008e06c1 */
[----:B0-----:R-:W-:Y:S02]  /*46d0*/  IADD3 R188, P1, R11, R238, RZ ;  /* 0x000000ee0bbc7210 */ /* 0x001fe40007f3e0ff */
[----:B------:R-:W-:Y:S01]  /*46e0*/  ISETP.GT.AND P2, PT, R0, 0x18, PT ;  /* 0x000000180000780c */ /* 0x000fe20003f44270 */
[----:B------:R-:W4:Y:S02]  /*46f0*/  LDL R238, [R1+0x10c] ;  /* 0x00010c0001ee7983 */ /* 0x000f240000100800 */
[----:B--2---:R-:W-:-:S02]  /*4700*/  IMAD.X R189, R13, 0x1, R235, P1 ;  /* 0x000000010dbd7824 */ /* 0x004fc400008e06eb */
[----:B------:R0:W2:Y:S04]  /*4710*/  @P0 LDG.E.U8 R200, desc[UR14][R192.64] ;  /* 0x0000000ec0c80981 */ /* 0x0000a8000c1e1100 */
[----:B------:R-:W5:Y:S01]  /*4720*/  LDL R235, [R1+0x108] ;  /* 0x0001080001eb7983 */ /* 0x000f620000100800 */
[----:B0-----:R-:W-:-:S06]  /*4730*/  PRMT R192, RZ, 0x7610, R192 ;  /* 0x00007610ffc07816 */ /* 0x001fcc00000000c0 */
[----:B------:R0:W2:Y:S04]  /*4740*/  @P0 LDG.E.U8 R192, desc[UR14][R188.64] ;  /* 0x0000000ebcc00981 */ /* 0x0000a8000c1e1100 */
[----:B------:R-:W0:Y:S01]  /*4750*/  LDL R189, [R1+0xfc] ;  /* 0x0000fc0001bd7983 */ /* 0x000e220000100800 */
[----:B---3--:R-:W-:-:S03]  /*4760*/  IADD3 R190, P1, R11, R191, RZ ;  /* 0x000000bf0bbe7210 */ /* 0x008fc60007f3e0ff */
[----:B------:R-:W3:Y:S01]  /*4770*/  LDL R191, [R1+0xf0] ;  /* 0x0000f00001bf7983 */ /* 0x000ee20000100800 */
[----:B------:R-:W-:Y:S02]  /*4780*/  PRMT R193, RZ, 0x7610, R193 ;  /* 0x00007610ffc17816 */ /* 0x000fe400000000c1 */
[----:B0-----:R-:W-:Y:S02]  /*4790*/  IADD3 R188, P0, R11, R189, RZ ;  /* 0x000000bd0bbc7210 */ /* 0x001fe40007f1e0ff */
[----:B------:R-:W4:Y:S01]  /*47a0*/  LDL R189, [R1+0xf8] ;  /* 0x0000f80001bd7983 */ /* 0x000f220000100800 */
[----:B---3--:R-:W-:-:S05]  /*47b0*/  IMAD.X R191, R13, 0x1, R191, P1 ;  /* 0x000000010dbf7824 */ /* 0x008fca00008e06bf */
[----:B------:R0:W3:Y:S02]  /*47c0*/  @P2 LDG.E.U8 R193, desc[UR14][R190.64] ;  /* 0x0000000ebec12981 */ /* 0x0000e4000c1e1100 */
[----:B0-----:R-:W-:Y:S01]  /*47d0*/  PRMT R190, RZ, 0x7610, R190 ;  /* 0x00007610ffbe7816 */ /* 0x001fe200000000be */
[----:B----4-:R-:W-:-:S05]  /*47e0*/  IMAD.X R189, R13, 0x1, R189, P0 ;  /* 0x000000010dbd7824 */ /* 0x010fca00000e06bd */
[----:B------:R0:W4:Y:S04]  /*47f0*/  @P2 LDG.E.U8 R190, desc[UR14][R188.64] ;  /* 0x0000000ebcbe2981 */ /* 0x000128000c1e1100 */
[----:B------:R-:W0:Y:S01]  /*4800*/  LDL R189, [R1+0x104] ;  /* 0x0001040001bd7983 */ /* 0x000e220000100800 */
[----:B------:R-:W-:Y:S02]  /*4810*/  ISETP.GT.AND P1, PT, R0, 0x19, PT ;  /* 0x000000190000780c */ /* 0x000fe40003f24270 */
[----:B0-----:R-:W-:Y:S02]  /*4820*/  IADD3 R188, P0, R11, R189, RZ ;  /* 0x000000bd0bbc7210 */ /* 0x001fe40007f1e0ff */
[----:B------:R-:W5:Y:S01]  /*4830*/  LDL R189, [R1+0x100] ;  /* 0x0001000001bd7983 */ /* 0x000f620000100800 */
[----:B------:R-:W-:-:S02]  /*4840*/  PRMT R191, RZ, 0x7610, R191 ;  /* 0x00007610ffbf7816 */ /* 0x000fc400000000bf */
[----:B------:R-:W-:Y:S01]  /*4850*/  PRMT R201, RZ, 0x7610, R201 ;  /* 0x00007610ffc97816 */ /* 0x000fe200000000c9 */
[----:B-----5:R-:W-:-:S05]  /*4860*/  IMAD.X R189, R13, 0x1, R189, P0 ;  /* 0x000000010dbd7824 */ /* 0x020fca00000e06bd */
[----:B------:R0:W5:Y:S02]  /*4870*/  @P1 LDG.E.U8 R191, desc[UR14][R188.64] ;  /* 0x0000000ebcbf1981 */ /* 0x000164000c1e1100 */
[----:B0-----:R-:W-:Y:S02]  /*4880*/  IADD3 R188, P0, R11, R238, RZ ;  /* 0x000000ee0bbc7210 */ /* 0x001fe40007f1e0ff */
[----:B------:R-:W-:Y:S01]  /*4890*/  PRMT R202, RZ, 0x7610, R202 ;  /* 0x00007610ffca7816 */ /* 0x000fe200000000ca */
[----:B------:R-:W2:Y:S02]  /*48a0*/  LDL R238, [R1+0x12c] ;  /* 0x00012c0001ee7983 */ /* 0x000ea40000100800 */
[----:B------:R-:W-:Y:S01]  /*48b0*/  IMAD.X R189, R13, 0x1, R235, P0 ;  /* 0x000000010dbd7824 */ /* 0x000fe200000e06eb */
[----:B------:R-:W-:Y:S01]  /*48c0*/  PRMT R203, RZ, 0x7610, R203 ;  /* 0x00007610ffcb7816 */ /* 0x000fe200000000cb */
[----:B------:R-:W3:Y:S04]  /*48d0*/  LDL R235, [R1+0x128] ;  /* 0x0001280001eb7983 */ /* 0x000ee80000100800 */
[----:B------:R0:W4:Y:S04]  /*48e0*/  @P1 LDG.E.U8 R201, desc[UR14][R188.64] ;  /* 0x0000000ebcc91981 */ /* 0x000128000c1e1100 */
[----:B------:R-:W0:Y:S01]  /*48f0*/  LDL R189, [R1+0x114] ;  /* 0x0001140001bd7983 */ /* 0x000e220000100800 */
[----:B------:R-:W-:-:S02]  /*4900*/  ISETP.GT.AND P1, PT, R0, 0x1a, PT ;  /* 0x0000001a0000780c */ /* 0x000fc40003f24270 */
[----:B0-----:R-:W-:Y:S02]  /*4910*/  IADD3 R188, P0, R11, R189, RZ ;  /* 0x000000bd0bbc7210 */ /* 0x001fe40007f1e0ff */
[----:B------:R-:W5:Y:S03]  /*4920*/  LDL R189, [R1+0x110] ;  /* 0x0001100001bd7983 */ /* 0x000f660000100800 */
[----:B-----5:R-:W-:-:S06]  /*4930*/  IMAD.X R189, R13, 0x1, R189, P0 ;  /* 0x000000010dbd7824 */ /* 0x020fcc00000e06bd */
[----:B------:R0:W5:Y:S04]  /*4940*/  @P1 LDG.E.U8 R202, desc[UR14][R188.64] ;  /* 0x0000000ebcca1981 */ /* 0x000168000c1e1100 */
[----:B------:R-:W0:Y:S02]  /*4950*/  LDL R189, [R1+0x11c] ;  /* 0x00011c0001bd7983 */ /* 0x000e240000100800 */
[----:B0-----:R-:W-:Y:S02]  /*4960*/  IADD3 R188, P0, R11, R189, RZ ;  /* 0x000000bd0bbc7210 */ /* 0x001fe40007f1e0ff */
[----:B------:R-:W2:Y:S03]  /*4970*/  LDL R189, [R1+0x118] ;  /* 0x0001180001bd7983 */ /* 0x000ea60000100800 */
[----:B--2---:R-:W-:-:S05]  /*4980*/  IMAD.X R189, R13, 0x1, R189, P0 ;  /* 0x000000010dbd7824 */ /* 0x004fca00000e06bd */
[----:B------:R0:W2:Y:S04]  /*4990*/  @P1 LDG.E.U8 R203, desc[UR14][R188.64] ;  /* 0x0000000ebccb1981 */ /* 0x0000a8000c1e1100 */
[----:B------:R-:W0:Y:S01]  /*49a0*/  LDL R189, [R1+0x124] ;  /* 0x0001240001bd7983 */ /* 0x000e220000100800 */
[----:B------:R-:W-:Y:S02]  /*49b0*/  ISETP.GT.AND P1, PT, R0, 0x1b, PT ;  /* 0x0000001b0000780c */ /* 0x000fe40003f24270 */
[----:B0-----:R-:W-:Y:S02]  /*49c0*/  IADD3 R188, P0, R11, R189, RZ ;  /* 0x000000bd0bbc7210 */ /* 0x001fe40007f1e0ff */
[----:B------:R-:W3:Y:S01]  /*49d0*/  LDL R189, [R1+0x120] ;  /* 0x0001200001bd7983 */ /* 0x000ee20000100800 */
[----:B------:R-:W-:-:S02]  /*49e0*/  PRMT R204, RZ, 0x7610, R204 ;  /* 0x00007610ffcc7816 */ /* 0x000fc400000000cc */
[----:B------:R-:W-:Y:S01]  /*49f0*/  PRMT R205, RZ, 0x7610, R205 ;  /* 0x00007610ffcd7816 */ /* 0x000fe200000000cd */
[----:B---3--:R-:W-:-:S05]  /*4a00*/  IMAD.X R189, R13, 0x1, R189, P0 ;  /* 0x000000010dbd7824 */ /* 0x008fca00000e06bd */
[----:B------:R0:W3:Y:S02]  /*4a10*/  @P1 LDG.E.U8 R204, desc[UR14][R188.64] ;  /* 0x0000000ebccc1981 */ /* 0x0000e4000c1e1100 */
[----:B0-----:R-:W-:Y:S02]  /*4a20*/  IADD3 R188, P0, R11, R238, RZ ;  /* 0x000000ee0bbc7210 */ /* 0x001fe40007f1e0ff */
[----:B------:R-:W-:Y:S01]  /*4a30*/  PRMT R206, RZ, 0x7610, R206 ;  /* 0x00007610ffce7816 */ /* 0x000fe200000000ce */
[----:B------:R-:W4:Y:S02]  /*4a40*/  LDL R238, [R1+0x14c] ;  /* 0x00014c0001ee7983 */ /* 0x000f240000100800 */
[----:B------:R-:W-:Y:S01]  /*4a50*/  IMAD.X R189, R13, 0x1, R235, P0 ;  /* 0x000000010dbd7824 */ /* 0x000fe200000e06eb */
[----:B------:R-:W-:Y:S01]  /*4a60*/  PRMT R207, RZ, 0x7610, R207 ;  /* 0x00007610ffcf7816 */ /* 0x000fe200000000cf */
[----:B------:R-:W5:Y:S04]  /*4a70*/  LDL R235, [R1+0x148] ;  /* 0x0001480001eb7983 */ /* 0x000f680000100800 */
[----:B------:R0:W2:Y:S04]  /*4a80*/  @P1 LDG.E.U8 R205, desc[UR14][R188.64] ;  /* 0x0000000ebccd1981 */ /* 0x0000a8000c1e1100 */
[----:B------:R-:W0:Y:S01]  /*4a90*/  LDL R189, [R1+0x134] ;  /* 0x0001340001bd7983 */ /* 0x000e220000100800 */
[----:B------:R-:W-:-:S02]  /*4aa0*/  ISETP.GT.AND P1, PT, R0, 0x1c, PT ;  /* 0x0000001c0000780c */ /* 0x000fc40003f24270 */
[----:B0-----:R-:W-:Y:S02]  /*4ab0*/  IADD3 R188, P0, R11, R189, RZ ;  /* 0x000000bd0bbc7210 */ /* 0x001fe40007f1e0ff */
[----:B------:R-:W3:Y:S03]  /*4ac0*/  LDL R189, [R1+0x130] ;  /* 0x0001300001bd7983 */ /* 0x000ee60000100800 */
[----:B---3--:R-:W-:-:S06]  /*4ad0*/  IMAD.X R189, R13, 0x1, R189, P0 ;  /* 0x000000010dbd7824 */ /* 0x008fcc00000e06bd */
[----:B------:R0:W3:Y:S04]  /*4ae0*/  @P1 LDG.E.U8 R206, desc[UR14][R188.64] ;  /* 0x0000000ebcce1981 */ /* 0x0000e8000c1e1100 */
[----:B------:R-:W0:Y:S02]  /*4af0*/  LDL R189, [R1+0x13c] ;  /* 0x00013c0001bd7983 */ /* 0x000e240000100800 */
[----:B0-----:R-:W-:Y:S02]  /*4b00*/  IADD3 R188, P0, R11, R189, RZ ;  /* 0x000000bd0bbc7210 */ /* 0x001fe40007f1e0ff */
[----:B------:R-:W4:Y:S03]  /*4b10*/  LDL R189, [R1+0x138] ;  /* 0x0001380001bd7983 */ /* 0x000f260000100800 */
        /* <DEDUP_REMOVED lines=33> */
[----:B------:R-:W-:Y:S02]  /*4d30*/  PRMT R213, RZ, 0x7610, R213 ;  /* 0x00007610ffd57816 */ /* 0x000fe400000000d5 */
[----:B------:R-:W-:Y:S02]  /*4d40*/  PRMT R214, RZ, 0x7610, R214 ;  /* 0x00007610ffd67816 */ /* 0x000fe400000000d6 */
[----:B------:R-:W-:Y:S02]  /*4d50*/  PRMT R215, RZ, 0x7610, R215 ;  /* 0x00007610ffd77816 */ /* 0x000fe400000000d7 */
[----:B------:R-:W-:Y:S02]  /*4d60*/  PRMT R216, RZ, 0x7610, R216 ;  /* 0x00007610ffd87816 */ /* 0x000fe400000000d8 */
[----:B------:R-:W-:Y:S02]  /*4d70*/  PRMT R217, RZ, 0x7610, R217 ;  /* 0x00007610ffd97816 */ /* 0x000fe400000000d9 */
[----:B------:R-:W-:-:S02]  /*4d80*/  PRMT R218, RZ, 0x7610, R218 ;  /* 0x00007610ffda7816 */ /* 0x000fc400000000da */
[----:B------:R-:W-:Y:S02]  /*4d90*/  PRMT R219, RZ, 0x7610, R219 ;  /* 0x00007610ffdb7816 */ /* 0x000fe400000000db */
[----:B------:R-:W-:Y:S02]  /*4da0*/  PRMT R220, RZ, 0x7610, R220 ;  /* 0x00007610ffdc7816 */ /* 0x000fe400000000dc */
[----:B------:R-:W-:Y:S02]  /*4db0*/  LOP3.LUT R195, R195, 0xffff, RZ, 0xc0, !PT ;  /* 0x0000ffffc3c37812 */ /* 0x000fe400078ec0ff */
[----:B------:R-:W-:Y:S02]  /*4dc0*/  LOP3.LUT R194, R194, 0xffff, RZ, 0xc0, !PT ;  /* 0x0000ffffc2c27812 */ /* 0x000fe400078ec0ff */
[----:B------:R-:W-:Y:S02]  /*4dd0*/  LOP3.LUT R187, R187, 0xffff, RZ, 0xc0, !PT ;  /* 0x0000ffffbbbb7812 */ /* 0x000fe400078ec0ff */
[----:B------:R-:W-:-:S02]  /*4de0*/  PRMT R195, R195, 0x3340, R194 ;  /* 0x00003340c3c37816 */ /* 0x000fc400000000c2 */
[----:B------:R-:W-:Y:S02]  /*4df0*/  LOP3.LUT R186, R186, 0xffff, RZ, 0xc0, !PT ;  /* 0x0000ffffbaba7812 */ /* 0x000fe400078ec0ff */
[----:B------:R-:W-:Y:S02]  /*4e00*/  PRMT R194, RZ, 0x7610, R194 ;  /* 0x00007610ffc27816 */ /* 0x000fe400000000c2 */
[----:B------:R-:W-:Y:S02]  /*4e10*/  LOP3.LUT R155, R155, 0xffff, RZ, 0xc0, !PT ;  /* 0x0000ffff9b9b7812 */ /* 0x000fe400078ec0ff */
[----:B------:R-:W-:Y:S02]  /*4e20*/  LOP3.LUT R175, R175, 0xffff, RZ, 0xc0, !PT ;  /* 0x0000ffffafaf7812 */ /* 0x000fe400078ec0ff */
[----:B------:R-:W-:Y:S02]  /*4e30*/  LOP3.LUT R21, R21, 0xffff, RZ, 0xc0, !PT ;  /* 0x0000ffff15157812 */ /* 0x000fe400078ec0ff */
[----:B------:R-:W-:-:S02]  /*4e40*/  LOP3.LUT R158, R158, 0xffff, RZ, 0xc0, !PT ;  /* 0x0000ffff9e9e7812 */ /* 0x000fc400078ec0ff */
[----:B------:R-:W-:Y:S02]  /*4e50*/  LOP3.LUT R154, R154, 0xffff, RZ, 0xc0, !PT ;  /* 0x0000ffff9a9a7812 */ /* 0x000fe400078ec0ff */
[----:B------:R-:W-:Y:S02]  /*4e60*/  PRMT R21, R21, 0x3340, R158 ;  /* 0x0000334015157816 */ /* 0x000fe4000000009e */
[----:B------:R-:W-:Y:S02]  /*4e70*/  LOP3.LUT R158, R163, 0xffff, RZ, 0xc0, !PT ;  /* 0x0000ffffa39e7812 */ /* 0x000fe400078ec0ff */
[----:B------:R-:W-:Y:S02]  /*4e80*/  SHF.R.S32.HI R163, RZ, 0x1f, R3 ;  /* 0x0000001fffa37819 */ /* 0x000fe40000011403 */
[----:B------:R-:W-:Y:S02]  /*4e90*/  PRMT R158, R154, 0x3340, R158 ;  /* 0x000033409a9e7816 */ /* 0x000fe4000000009e */
[----:B------:R-:W-:-:S02]  /*4ea0*/  LOP3.LUT R22, R22, 0xffff, RZ, 0xc0, !PT ;  /* 0x0000ffff16167812 */ /* 0x000fc400078ec0ff */
[----:B------:R-:W-:Y:S02]  /*4eb0*/  LOP3.LUT R153, R153, 0xffff, RZ, 0xc0, !PT ;  /* 0x0000ffff99997812 */ /* 0x000fe400078ec0ff */
[----:B------:R-:W-:-:S04]  /*4ec0*/  LOP3.LUT R173, R173, 0xffff, RZ, 0xc0, !PT ;  /* 0x0000ffffadad7812 */ /* 0x000fc800078ec0ff */
[--C-:B------:R-:W-:Y:S02]  /*4ed0*/  PRMT R153, R153, 0x3340, R173.reuse ;  /* 0x0000334099997816 */ /* 0x100fe400000000ad */
[----:B------:R-:W-:Y:S02]  /*4ee0*/  PRMT R173, RZ, 0x7610, R173 ;  /* 0x00007610ffad7816 */ /* 0x000fe400000000ad */
[----:B------:R-:W-:Y:S01]  /*4ef0*/  LOP3.LUT R23, R23, 0xffff, RZ, 0xc0, !PT ;  /* 0x0000ffff17177812 */ /* 0x000fe200078ec0ff */
[----:B---3--:R-:W-:-:S05]  /*4f00*/  IMAD.X R189, R13, 0x1, R189, P0 ;  /* 0x000000010dbd7824 */ /* 0x008fca00000e06bd */
[----:B------:R0:W3:Y:S02]  /*4f10*/  @P1 LDG.E.U8 R212, desc[UR14][R188.64] ;  /* 0x0000000ebcd41981 */ /* 0x0000e4000c1e1100 */
[----:B0-----:R-:W-:-:S05]  /*4f20*/  IADD3 R188, P0, R11, R238, RZ ;  /* 0x000000ee0bbc7210 */ /* 0x001fca0007f1e0ff */
[----:B------:R-:W-:-:S05]  /*4f30*/  IMAD.X R189, R13, 0x1, R235, P0 ;  /* 0x000000010dbd7824 */ /* 0x000fca00000e06eb */
[----:B------:R0:W2:Y:S01]  /*4f40*/  @P1 LDG.E.U8 R213, desc[UR14][R188.64] ;  /* 0x0000000ebcd51981 */ /* 0x0000a2000c1e1100 */
[----:B------:R-:W-:Y:S02]  /*4f50*/  ISETP.GE.AND P0, PT, R14, R0, PT ;  /* 0x000000000e00720c */ /* 0x000fe40003f06270 */
[----:B------:R-:W-:Y:S02]  /*4f60*/  SHF.R.S32.HI R238, RZ, 0x1f, R3 ;  /* 0x0000001fffee7819 */ /* 0x000fe40000011403 */
[----:B0-----:R-:W-:-:S04]  /*4f70*/  IADD3 R188, P1, R3, UR49, RZ ;  /* 0x0000003103bc7c10 */ /* 0x001fc8000ff3e0ff */
[----:B------:R-:W-:Y:S01]  /*4f80*/  IADD3.X R189, R238, UR35, RZ, P1, !PT ;  /* 0x00000023eebd7c10 */ /* 0x000fe20008ffe4ff */
[----:B------:R-:W-:Y:S06]  /*4f90*/  BAR.SYNC.DEFER_BLOCKING 0x0 ;  /* 0x0000000000007b1d */ /* 0x000fec0000010000 */
[----:B------:R0:W2:Y:S02]  /*4fa0*/  @!P0 LDG.E.U8 R214, desc[UR14][R188.64] ;  /* 0x0000000ebcd68981 */ /* 0x0000a4000c1e1100 */
[----:B0-----:R-:W-:-:S04]  /*4fb0*/  IADD3 R188, P1, R3, UR48, RZ ;  /* 0x0000003003bc7c10 */ /* 0x001fc8000ff3e0ff */
[----:B------:R-:W-:-:S05]  /*4fc0*/  IADD3.X R189, R238, UR34, RZ, P1, !PT ;  /* 0x00000022eebd7c10 */ /* 0x000fca0008ffe4ff */
        /* <DEDUP_REMOVED lines=15> */
[----:B------:R0:W2:Y:S01]  /*50c0*/  @!P0 LDG.E.U8 R220, desc[UR14][R188.64] ;  /* 0x0000000ebcdc8981 */ /* 0x0000a2000c1e1100 */
[----:B------:R-:W-:Y:S02]  /*50d0*/  PRMT R235, R187, 0x3340, R186 ;  /* 0x00003340bbeb7816 */ /* 0x000fe400000000ba */
[----:B0-----:R-:W-:-:S04]  /*50e0*/  IADD3 R188, P1, R3, UR42, RZ ;  /* 0x0000002a03bc7c10 */ /* 0x001fc8000ff3e0ff */
[----:B------:R-:W-:Y:S02]  /*50f0*/  IADD3.X R189, R238, UR28, RZ, P1, !PT ;  /* 0x0000001ceebd7c10 */ /* 0x000fe40008ffe4ff */
[----:B------:R-:W-:-:S03]  /*5100*/  IADD3 R186, P1, R3, UR41, RZ ;  /* 0x0000002903ba7c10 */ /* 0x000fc6000ff3e0ff */
[----:B------:R0:W2:Y:S01]  /*5110*/  @!P0 LDG.E.U8 R194, desc[UR14][R188.64] ;  /* 0x0000000ebcc28981 */ /* 0x0000a2000c1e1100 */
[----:B------:R-:W-:Y:S02]  /*5120*/  IADD3.X R187, R238, UR27, RZ, P1, !PT ;  /* 0x0000001beebb7c10 */ /* 0x000fe40008ffe4ff */
[----:B------:R-:W-:Y:S02]  /*5130*/  PRMT R238, R155, 0x3340, R175 ;  /* 0x000033409bee7816 */ /* 0x000fe400000000af */
[----:B0-----:R-:W-:Y:S02]  /*5140*/  PRMT R188, RZ, 0x7610, R188 ;  /* 0x00007610ffbc7816 */ /* 0x001fe400000000bc */
[----:B------:R-:W-:-:S04]  /*5150*/  SHF.R.S32.HI R155, RZ, 0x1f, R3 ;  /* 0x0000001fff9b7819 */ /* 0x000fc80000011403 */
[----:B------:R0:W2:Y:S01]  /*5160*/  @!P0 LDG.E.U8 R188, desc[UR14][R186.64] ;  /* 0x0000000ebabc8981 */ /* 0x0000a2000c1e1100 */
[----:B------:R-:W-:Y:S02]  /*5170*/  PRMT R175, RZ, 0x7610, R175 ;  /* 0x00007610ffaf7816 */ /* 0x000fe400000000af */
[----:B0-----:R-:W-:-:S04]  /*5180*/  IADD3 R186, P1, R3, UR40, RZ ;  /* 0x0000002803ba7c10 */ /* 0x001fc8000ff3e0ff */
[----:B------:R-:W-:-:S05]  /*5190*/  IADD3.X R187, R155, UR26, RZ, P1, !PT ;  /* 0x0000001a9bbb7c10 */ /* 0x000fca0008ffe4ff */
[----:B------:R0:W2:Y:S01]  /*51a0*/  @!P0 LDG.E.U8 R175, desc[UR14][R186.64] ;  /* 0x0000000ebaaf8981 */ /* 0x0000a2000c1e1100 */
[----:B------:R-:W-:Y:S02]  /*51b0*/  PRMT R189, RZ, 0x7610, R189 ;  /* 0x00007610ffbd7816 */ /* 0x000fe400000000bd */
[----:B0-----:R-:W-:-:S04]  /*51c0*/  IADD3 R186, P1, R3, UR39, RZ ;  /* 0x0000002703ba7c10 */ /* 0x001fc8000ff3e0ff */
[----:B------:R-:W-:Y:S02]  /*51d0*/  IADD3.X R187, R155, UR25, RZ, P1, !PT ;  /* 0x000000199bbb7c10 */ /* 0x000fe40008ffe4ff */
[----:B------:R-:W-:-:S03]  /*51e0*/  IADD3 R154, P1, R3, UR38, RZ ;  /* 0x00000026039a7c10 */ /* 0x000fc6000ff3e0ff */
[----:B------:R0:W2:Y:S01]  /*51f0*/  @!P0 LDG.E.U8 R189, desc[UR14][R186.64] ;  /* 0x0000000ebabd8981 */ /* 0x0000a2000c1e1100 */
[----:B------:R-:W-:Y:S02]  /*5200*/  IADD3.X R155, R163, UR24, RZ, P1, !PT ;  /* 0x00000018a39b7c10 */ /* 0x000fe40008ffe4ff */
[----:B------:R-:W-:Y:S02]  /*5210*/  LOP3.LUT R163, R174, 0xffff, RZ, 0xc0, !PT ;  /* 0x0000ffffaea37812 */ /* 0x000fe400078ec0ff */
[----:B0-----:R-:W-:Y:S02]  /*5220*/  PRMT R186, RZ, 0x7610, R186 ;  /* 0x00007610ffba7816 */ /* 0x001fe400000000ba */
[----:B------:R-:W-:Y:S02]  /*5230*/  PRMT R163, R22, 0x3340, R163 ;  /* 0x0000334016a37816 */ /* 0x000fe400000000a3 */
[----:B------:R-:W-:Y:S02]  /*5240*/  SHF.R.S32.HI R22, RZ, 0x1f, R3 ;  /* 0x0000001fff167819 */ /* 0x000fe40000011403 */
[----:B------:R0:W2:Y:S01]  /*5250*/  @!P0 LDG.E.U8 R186, desc[UR14][R154.64] ;  /* 0x0000000e9aba8981 */ /* 0x0000a2000c1e1100 */
[----:B------:R-:W-:-:S02]  /*5260*/  PRMT R174, RZ, 0x7610, R174 ;  /* 0x00007610ffae7816 */ /* 0x000fc400000000ae */
[----:B0-----:R-:W-:-:S04]  /*5270*/  IADD3 R154, P1, R3, UR37, RZ ;  /* 0x00000025039a7c10 */ /* 0x001fc8000ff3e0ff */
[----:B------:R-:W-:-:S05]  /*5280*/  IADD3.X R155, R22, UR51, RZ, P1, !PT ;  /* 0x00000033169b7c10 */ /* 0x000fca0008ffe4ff */
[----:B------:R0:W2:Y:S02]  /*5290*/  @!P0 LDG.E.U8 R174, desc[UR14][R154.64] ;  /* 0x0000000e9aae8981 */ /* 0x0000a4000c1e1100 */
[----:B0-----:R-:W-:-:S05]  /*52a0*/  IADD3 R154, P1, R3, R15, RZ ;  /* 0x0000000f039a7210 */ /* 0x001fca0007f3e0ff */
[----:B------:R-:W-:Y:S01]  /*52b0*/  IMAD.X R155, R22, 0x1, R2, P1 ;  /* 0x00000001169b7824 */ /* 0x000fe200008e0602 */
[----:B------:R-:W-:-:S04]  /*52c0*/  IADD3 R22, P1, R3, R10, RZ ;  /* 0x0000000a03167210 */ /* 0x000fc80007f3e0ff */
[----:B------:R0:W2:Y:S01]  /*52d0*/  @!P0 LDG.E.U8 R173, desc[UR14][R154.64] ;  /* 0x0000000e9aad8981 */ /* 0x0000a2000c1e1100 */
[----:B------:R-:W-:Y:S02]  /*52e0*/  PRMT R187, RZ, 0x7610, R187 ;  /* 0x00007610ffbb7816 */ /* 0x000fe400000000bb */
[----:B0-----:R-:W-:Y:S02]  /*52f0*/  LOP3.LUT R154, R159, 0xffff, RZ, 0xc0, !PT ;  /* 0x0000ffff9f9a7812 */ /* 0x001fe400078ec0ff */
[----:B------:R-:W-:Y:S02]  /*5300*/  SHF.R.S32.HI R159, RZ, 0x1f, R3 ;  /* 0x0000001fff9f7819 */ /* 0x000fe40000011403 */
[----:B------:R-:W-:-:S03]  /*5310*/  PRMT R154, R23, 0x3340, R154 ;  /* 0x00003340179a7816 */ /* 0x000fc6000000009a */
[----:B------:R-:W-:Y:S01]  /*5320*/  IMAD.X R23, R159, 0x1, R12, P1 ;  /* 0x000000019f177824 */ /* 0x000fe200008e060c */
[----:B------:R-:W-:-:S04]  /*5330*/  LOP3.LUT R155, R164, 0xffff, RZ, 0xc0, !PT ;  /* 0x0000ffffa49b7812 */ /* 0x000fc800078ec0ff */
[----:B------:R0:W2:Y:S01]  /*5340*/  @!P0 LDG.E.U8 R187, desc[UR14][R22.64] ;  /* 0x0000000e16bb8981 */ /* 0x0000a2000c1e1100 */
[----:B------:R-:W-:Y:S02]  /*5350*/  PRMT R164, RZ, 0x7610, R164 ;  /* 0x00007610ffa47816 */ /* 0x000fe400000000a4 */
[----:B0-----:R-:W-:-:S04]  /*5360*/  IADD3 R22, P1, R3, UR50, RZ ;  /* 0x0000003203167c10 */ /* 0x001fc8000ff3e0ff */
[----:B------:R-:W-:-:S05]  /*5370*/  IADD3.X R23, R159, UR36, RZ, P1, !PT ;  /* 0x000000249f177c10 */ /* 0x000fca0008ffe4ff */
[----:B------:R0:W2:Y:S01]  /*5380*/  @!P0 LDG.E.U8 R164, desc[UR14][R22.64] ;  /* 0x0000000e16a48981 */ /* 0x0000a2000c1e1100 */
[----:B------:R-:W-:Y:S02]  /*5390*/  LOP3.LUT R184, R184, 0xffff, RZ, 0xc0, !PT ;  /* 0x0000ffffb8b87812 */ /* 0x000fe400078ec0ff */
[----:B------:R-:W-:-:S04]  /*53a0*/  LOP3.LUT R160, R160, 0xffff, RZ, 0xc0, !PT ;  /* 0x0000ffffa0a07812 */ /* 0x000fc800078ec0ff */
[----:B------:R-:W-:Y:S02]  /*53b0*/  PRMT R160, R160, 0x3340, R184 ;  /* 0x00003340a0a07816 */ /* 0x000fe400000000b8 */
[----:B------:R-:W1:Y:S01]  /*53c0*/  S2R R184, SR_TID.X ;  /* 0x0000000000b87919 */ /* 0x000e620000002100 */
[----:B------:R-:W-:Y:S02]  /*53d0*/  LOP3.LUT R20, R20, 0xffff, RZ, 0xc0, !PT ;  /* 0x0000ffff14147812 */ /* 0x000fe400078ec0ff */
[----:B0-----:R-:W-:Y:S02]  /*53e0*/  LOP3.LUT R23, R172, 0xffff, RZ, 0xc0, !PT ;  /* 0x0000ffffac177812 */ /* 0x001fe400078ec0ff */
[----:B------:R-:W-:Y:S02]  /*53f0*/  LOP3.LUT R159, R165, 0xffff, RZ, 0xc0, !PT ;  /* 0x0000ffffa59f7812 */ /* 0x000fe400078ec0ff */
[----:B------:R-:W-:Y:S02]  /*5400*/  PRMT R23, R20, 0x3340, R23 ;  /* 0x0000334014177816 */ /* 0x000fe40000000017 */
[----:B------:R-:W-:-:S02]  /*5410*/  LOP3.LUT R168, R168, 0xffff, RZ, 0xc0, !PT ;  /* 0x0000ffffa8a87812 */ /* 0x000fc400078ec0ff */
[----:B------:R-:W-:Y:S02]  /*5420*/  LOP3.LUT R178, R178, 0xffff, RZ, 0xc0, !PT ;  /* 0x0000ffffb2b27812 */ /* 0x000fe400078ec0ff */
[----:B------:R-:W-:Y:S02]  /*5430*/  LOP3.LUT R165, R170, 0xffff, RZ, 0xc0, !PT ;  /* 0x0000ffffaaa57812 */ /* 0x000fe400078ec0ff */
[----:B------:R-:W-:Y:S02]  /*5440*/  LOP3.LUT R182, R182, 0xffff, RZ, 0xc0, !PT ;  /* 0x0000ffffb6b67812 */ /* 0x000fe400078ec0ff */
[----:B------:R-:W-:Y:S02]  /*5450*/  LOP3.LUT R20, R167, 0xffff, RZ, 0xc0, !PT ;  /* 0x0000ffffa7147812 */ /* 0x000fe400078ec0ff */
[----:B------:R-:W-:Y:S02]  /*5460*/  LOP3.LUT R177, R177, 0xffff, RZ, 0xc0, !PT ;  /* 0x0000ffffb1b17812 */ /* 0x000fe400078ec0ff */
        /* <DEDUP_REMOVED lines=11> */
[----:B------:R-:W-:Y:S02]  /*5520*/  PRMT R167, R168, 0x3340, R178 ;  /* 0x00003340a8a77816 */ /* 0x000fe400000000b2 */
[----:B------:R-:W-:-:S02]  /*5530*/  LOP3.LUT R183, R183, 0xffff, RZ, 0xc0, !PT ;  /* 0x0000ffffb7b77812 */ /* 0x000fc400078ec0ff */
[----:B------:R-:W-:Y:S02]  /*5540*/  PRMT R165, R165, 0x3340, R182 ;  /* 0x00003340a5a57816 */ /* 0x000fe400000000b6 */
[----:B------:R-:W-:Y:S02]  /*5550*/  PRMT R168, R20, 0x3340, R177 ;  /* 0x0000334014a87816 */ /* 0x000fe400000000b1 */
[----:B------:R-:W-:Y:S02]  /*5560*/  PRMT R169, R169, 0x3340, R181 ;  /* 0x00003340a9a97816 */ /* 0x000fe400000000b5 */
[----:B------:R-:W-:Y:S02]  /*5570*/  PRMT R161, R161, 0x3340, R180 ;  /* 0x00003340a1a17816 */ /* 0x000fe400000000b4 */
[----:B------:R-:W-:Y:S02]  /*5580*/  PRMT R156, R156, 0x3340, R179 ;  /* 0x000033409c9c7816 */ /* 0x000fe400000000b3 */
[----:B------:R-:W-:-:S02]  /*5590*/  LOP3.LUT R157, R157, 0xffff, RZ, 0xc0, !PT ;  /* 0x0000ffff9d9d7812 */ /* 0x000fc400078ec0ff */
[----:B------:R-:W-:Y:S02]  /*55a0*/  LOP3.LUT R197, R197, 0xffff, RZ, 0xc0, !PT ;  /* 0x0000ffffc5c57812 */ /* 0x000fe400078ec0ff */
[----:B------:R-:W-:Y:S02]  /*55b0*/  PRMT R162, R162, 0x3340, R176 ;  /* 0x00003340a2a27816 */ /* 0x000fe400000000b0 */
        /* <DEDUP_REMOVED lines=8> */
[----:B-----5:R-:W-:Y:S02]  /*5640*/  LOP3.LUT R182, R210, 0xffff, RZ, 0xc0, !PT ;  /* 0x0000ffffd2b67812 */ /* 0x020fe400078ec0ff */
[----:B---3--:R-:W-:-:S02]  /*5650*/  LOP3.LUT R212, R212, 0xffff, RZ, 0xc0, !PT ;  /* 0x0000ffffd4d47812 */ /* 0x008fc400078ec0ff */
        /* <DEDUP_REMOVED lines=8> */
[----:B----4-:R-:W-:Y:S02]  /*56e0*/  LOP3.LUT R180, R207, 0xffff, RZ, 0xc0, !PT ;  /* 0x0000ffffcfb47812 */ /* 0x010fe400078ec0ff */
[----:B------:R-:W-:Y:S02]  /*56f0*/  LOP3.LUT R209, R209, 0xffff, RZ, 0xc0, !PT ;  /* 0x0000ffffd1d17812 */ /* 0x000fe400078ec0ff */
[----:B--2---:R-:W-:Y:S02]  /*5700*/  LOP3.LUT R181, R211, 0xffff, RZ, 0xc0, !PT ;  /* 0x0000ffffd3b57812 */ /* 0x004fe400078ec0ff */
[----:B------:R-:W-:-:S02]  /*5710*/  LOP3.LUT R213, R213, 0xffff, RZ, 0xc0, !PT ;  /* 0x0000ffffd5d57812 */ /* 0x000fc400078ec0ff */
[----:B------:R-:W-:Y:S02]  /*5720*/  PRMT R155, R152, 0x3340, R155 ;  /* 0x00003340989b7816 */ /* 0x000fe4000000009b */
[----:B------:R-:W-:Y:S02]  /*5730*/  PRMT R22, R22, 0x3340, R185 ;  /* 0x0000334016167816 */ /* 0x000fe400000000b9 */
[----:B------:R-:W-:Y:S02]  /*5740*/  PRMT R159, R159, 0x3340, R183 ;  /* 0x000033409f9f7816 */ /* 0x000fe400000000b7 */
[----:B------:R-:W-:Y:S02]  /*5750*/  PRMT R152, R235, 0x5410, R21 ;  /* 0x00005410eb987816 */ /* 0x000fe40000000015 */
[----:B------:R-:W-:Y:S02]  /*5760*/  PRMT R157, R157, 0x3340, R197 ;  /* 0x000033409d9d7816 */ /* 0x000fe400000000c5 */
[----:B------:R-:W-:-:S02]  /*5770*/  PRMT R170, R170, 0x3340, R200 ;  /* 0x00003340aaaa7816 */ /* 0x000fc400000000c8 */
        /* <DEDUP_REMOVED lines=22> */
[----:B------:R-:W-:Y:S02]  /*58e0*/  LOP3.LUT R185, R9, 0x10, RZ, 0x3c, !PT ;  /* 0x0000001009b97812 */ /* 0x000fe400078e3cff */
[----:B------:R-:W-:-:S02]  /*58f0*/  PRMT R161, R166, 0x5410, R172 ;  /* 0x00005410a6a17816 */ /* 0x000fc400000000ac */
[----:B------:R-:W-:Y:S02]  /*5900*/  PRMT R162, R176, 0x5410, R179 ;  /* 0x00005410b0a27816 */ /* 0x000fe400000000b3 */
[----:B------:R-:W-:Y:S02]  /*5910*/  PRMT R163, R180, 0x5410, R181 ;  /* 0x00005410b4a37816 */ /* 0x000fe400000000b5 */
[----:B-1----:R-:W-:Y:S01]  /*5920*/  LOP3.LUT R184, R184, 0x7f, RZ, 0xc0, !PT ;  /* 0x0000007fb8b87812 */ /* 0x002fe200078ec0ff */
[----:B------:R0:W-:Y:S04]  /*5930*/  STS.128 [R9+UR12], R20 ;  /* 0x0000001409007988 */ /* 0x0001e80008000c0c */
[----:B------:R-:W-:Y:S04]  /*5940*/  STS.128 [R9+UR12+0x1000], R152 ;  /* 0x0010009809007988 */ /* 0x000fe80008000c0c */
[----:B------:R-:W-:Y:S04]  /*5950*/  STS.128 [R185+UR12], R156 ;  /* 0x0000009cb9007988 */ /* 0x000fe80008000c0c */
[----:B------:R1:W-:Y:S04]  /*5960*/  STS.128 [R185+UR12+0x1000], R160 ;  /* 0x001000a0b9007988 */ /* 0x0003e80008000c0c */
[----:B------:R2:W-:Y:S01]  /*5970*/  STS.U8 [R184+UR12+0x2700], R214 ;  /* 0x002700d6b8007988 */ /* 0x0005e2000800000c */
[----:B------:R-:W-:Y:S01]  /*5980*/  UMOV UR9, 0xc0000010 ;  /* 0xc000001000097882 */ /* 0x000fe20000000000 */
[----:B------:R-:W-:Y:S01]  /*5990*/  UMOV UR6, UR10 ;  /* 0x0000000a00067c82 */ /* 0x000fe20008000000 */
[----:B------:R-:W-:Y:S01]  /*59a0*/  UMOV UR7, UR11 ;  /* 0x0000000b00077c82 */ /* 0x000fe20008000000 */
[----:B------:R2:W-:Y:S01]  /*59b0*/  STS.U8 [R184+UR12+0x2600], R216 ;  /* 0x002600d8b8007988 */ /* 0x0005e2000800000c */
[----:B------:R-:W-:Y:S01]  /*59c0*/  UMOV UR18, UR10 ;  /* 0x0000000a00127c82 */ /* 0x000fe20008000000 */
[----:B------:R-:W-:Y:S01]  /*59d0*/  UMOV UR19, UR11 ;  /* 0x0000000b00137c82 */ /* 0x000fe20008000000 */
[----:B------:R-:W-:Y:S01]  /*59e0*/  UMOV UR22, UR10 ;  /* 0x0000000a00167c82 */ /* 0x000fe20008000000 */
[----:B------:R2:W-:Y:S01]  /*59f0*/  STS.U8 [R184+UR12+0x2500], R218 ;  /* 0x002500dab8007988 */ /* 0x0005e2000800000c */
[----:B------:R-:W-:Y:S01]  /*5a00*/  UMOV UR23, UR11 ;  /* 0x0000000b00177c82 */ /* 0x000fe20008000000 */
[----:B0-----:R-:W0:Y:S02]  /*5a10*/  LDC R20, c[0x0][0x238] ;  /* 0x00008e00ff147b82 */ /* 0x001e240000000800 */
[----:B------:R2:W-:Y:S01]  /*5a20*/  STS.U8 [R184+UR12+0x2400], R220 ;  /* 0x002400dcb8007988 */ /* 0x0005e2000800000c */
[----:B-1----:R-:W-:-:S03]  /*5a30*/  LOP3.LUT R185, R184, 0x10, RZ, 0x3c, !PT ;  /* 0x00000010b8b97812 */ /* 0x002fc600078e3cff */
[----:B------:R2:W-:Y:S04]  /*5a40*/  STS.U8 [R184+UR12+0x2300], R188 ;  /* 0x002300bcb8007988 */ /* 0x0005e8000800000c */
        /* <DEDUP_REMOVED lines=10> */
[----:B------:R2:W-:Y:S01]  /*5af0*/  STS.U8 [R185+UR12+0x2780], R164 ;  /* 0x002780a4b9007988 */ /* 0x0005e2000800000c */
[----:B------:R1:W-:Y:S06]  /*5b00*/  MEMBAR.ALL.CTA ;  /* 0x0000000000007992 */ /* 0x0003ec0000008000 */
[----:B-1----:R-:W1:Y:S02]  /*5b10*/  FENCE.VIEW.ASYNC.S ;  /* 0x00000000000073c6 */ /* 0x002e640000000000 */
[----:B-1----:R-:W-:Y:S06]  /*5b20*/  BAR.SYNC.DEFER_BLOCKING 0x0 ;  /* 0x0000000000007b1d */ /* 0x002fec0000010000 */
[----:B------:R-:W-:-:S06]  /*5b30*/  WARPGROUP.ARRIVE ;  /* 0x00000000000079c5 */ /* 0x000fcc0000000000 */
[----:B------:R-:W-:Y:S04]  /*5b40*/  QGMMA.64x64x32.F32.E4M3.E4M3 R120, gdesc[UR8], R120 ;  /* 0x00e00000087879f3 */ /* 0x000fe80008700878 */
[----:B------:R-:W-:Y:S04]  /*5b50*/  QGMMA.64x64x32.F32.E4M3.E4M3 R88, gdesc[UR4], R88 ;  /* 0x00e00000045879f3 */ /* 0x000fe80008700858 */
[----:B------:R-:W-:Y:S04]  /*5b60*/  QGMMA.64x64x32.F32.E4M3.E4M3 R56, gdesc[UR16], R56 ;  /* 0x00e00000103879f3 */ /* 0x000fe80008700838 */
[----:B------:R-:W-:Y:S01]  /*5b70*/  QGMMA.64x64x32.F32.E4M3.E4M3 R24, gdesc[UR20], R24, gsb0 ;  /* 0x00e00000141879f3 */ /* 0x000fe20008000818 */
[----:B------:R-:W-:-:S02]  /*5b80*/  UIADD3 UR13, UR13, -0x1, URZ ;  /* 0xffffffff0d0d7890 */ /* 0x000fc4000fffe03f */
[----:B------:R-:W-:-:S04]  /*5b90*/  UIADD3 UR50, UP0, UR52, UR50, URZ ;  /* 0x0000003234327290 */ /* 0x000fc8000ff1e03f */
[----:B------:R-:W-:Y:S01]  /*5ba0*/  ISETP.NE.U32.AND P0, PT, RZ, UR13, PT ;  /* 0x0000000dff007c0c */ /* 0x000fe2000bf05070 */
[----:B------:R-:W-:Y:S02]  /*5bb0*/  UIADD3 UR49, UP4, UR52, UR49, URZ ;  /* 0x0000003134317290 */ /* 0x000fe4000ff9e03f */
[----:B------:R-:W-:Y:S02]  /*5bc0*/  UIADD3 UR48, UP3, UR52, UR48, URZ ;  /* 0x0000003034307290 */ /* 0x000fe4000ff7e03f */
[----:B------:R-:W-:Y:S02]  /*5bd0*/  UIADD3 UR47, UP6, UR52, UR47, URZ ;  /* 0x0000002f342f7290 */ /* 0x000fe4000ffde03f */
[----:B------:R-:W-:Y:S02]  /*5be0*/  UIADD3 UR46, UP5, UR52, UR46, URZ ;  /* 0x0000002e342e7290 */ /* 0x000fe4000ffbe03f */
[----:B------:R-:W-:Y:S02]  /*5bf0*/  UIADD3 UR45, UP2, UR52, UR45, URZ ;  /* 0x0000002d342d7290 */ /* 0x000fe4000ff5e03f */
[----:B------:R-:W-:Y:S01]  /*5c00*/  UIADD3 UR44, UP1, UR52, UR44, URZ ;  /* 0x0000002c342c7290 */ /* 0x000fe2000ff3e03f */
[----:B0-----:R-:W-:Y:S01]  /*5c10*/  IMAD.SHL.U32 R20, R20, 0x20, RZ ;  /* 0x0000002014147824 */ /* 0x001fe200078e00ff */
[----:B------:R-:W-:Y:S01]  /*5c20*/  UIADD3.X UR36, UR53, UR36, URZ, UP0, !UPT ;  /* 0x0000002435247290 */ /* 0x000fe200087fe43f */
[----:B------:R-:W-:Y:S01]  /*5c30*/  IADD3 R15, P1, R15, UR52, RZ ;  /* 0x000000340f0f7c10 */ /* 0x000fe2000ff3e0ff */
[----:B------:R-:W-:Y:S01]  /*5c40*/  UIADD3.X UR35, UR53, UR35, URZ, UP4, !UPT ;  /* 0x0000002335237290 */ /* 0x000fe2000a7fe43f */
[----:B------:R-:W-:Y:S01]  /*5c50*/  IADD3 R10, P2, R10, UR52, RZ ;  /* 0x000000340a0a7c10 */ /* 0x000fe2000ff5e0ff */
[----:B------:R-:W-:-:S02]  /*5c60*/  UIADD3.X UR34, UR53, UR34, URZ, UP3, !UPT ;  /* 0x0000002235227290 */ /* 0x000fc40009ffe43f */
[----:B------:R-:W-:Y:S02]  /*5c70*/  UIADD3.X UR33, UR53, UR33, URZ, UP6, !UPT ;  /* 0x0000002135217290 */ /* 0x000fe4000b7fe43f */
[----:B------:R-:W-:Y:S02]  /*5c80*/  UIADD3.X UR32, UR53, UR32, URZ, UP5, !UPT ;  /* 0x0000002035207290 */ /* 0x000fe4000affe43f */
[----:B------:R-:W-:Y:S02]  /*5c90*/  UIADD3.X UR31, UR53, UR31, URZ, UP2, !UPT ;  /* 0x0000001f351f7290 */ /* 0x000fe400097fe43f */
[----:B------:R-:W-:Y:S02]  /*5ca0*/  UIADD3.X UR30, UR53, UR30, URZ, UP1, !UPT ;  /* 0x0000001e351e7290 */ /* 0x000fe40008ffe43f */
[----:B------:R-:W-:Y:S02]  /*5cb0*/  UIADD3 UR43, UP0, UR52, UR43, URZ ;  /* 0x0000002b342b7290 */ /* 0x000fe4000ff1e03f */
[----:B------:R-:W-:-:S02]  /*5cc0*/  UIADD3 UR42, UP4, UR52, UR42, URZ ;  /* 0x0000002a342a7290 */ /* 0x000fc4000ff9e03f */
[----:B------:R-:W-:Y:S02]  /*5cd0*/  UIADD3 UR41, UP3, UR52, UR41, URZ ;  /* 0x0000002934297290 */ /* 0x000fe4000ff7e03f */
[----:B------:R-:W-:Y:S02]  /*5ce0*/  UIADD3 UR40, UP6, UR52, UR40, URZ ;  /* 0x0000002834287290 */ /* 0x000fe4000ffde03f */
[----:B------:R-:W-:Y:S02]  /*5cf0*/  UIADD3 UR39, UP5, UR52, UR39, URZ ;  /* 0x0000002734277290 */ /* 0x000fe4000ffbe03f */
[----:B------:R-:W-:Y:S02]  /*5d00*/  UIADD3 UR38, UP2, UR52, UR38, URZ ;  /* 0x0000002634267290 */ /* 0x000fe4000ff5e03f */
[----:B------:R-:W-:Y:S01]  /*5d10*/  UIADD3 UR37, UP1, UR52, UR37, URZ ;  /* 0x0000002534257290 */ /* 0x000fe2000ff3e03f */
[----:B------:R-:W-:Y:S01]  /*5d20*/  IADD3 R11, P3, R20, R11, RZ ;  /* 0x0000000b140b7210 */ /* 0x000fe20007f7e0ff */
[----:B------:R-:W-:-:S02]  /*5d30*/  UIADD3.X UR29, UR53, UR29, URZ, UP0, !UPT ;  /* 0x0000001d351d7290 */ /* 0x000fc400087fe43f */
[----:B------:R-:W-:Y:S01]  /*5d40*/  IADD3.X R2, R2, UR53, RZ, P1, !PT ;  /* 0x0000003502027c10 */ /* 0x000fe20008ffe4ff */
[----:B------:R-:W-:Y:S02]  /*5d50*/  UIADD3.X UR28, UR53, UR28, URZ, UP4, !UPT ;  /* 0x0000001c351c7290 */ /* 0x000fe4000a7fe43f */
[----:B------:R-:W-:Y:S01]  /*5d60*/  IADD3.X R12, R12, UR53, RZ, P2, !PT ;  /* 0x000000350c0c7c10 */ /* 0x000fe200097fe4ff */
[----:B------:R-:W-:Y:S02]  /*5d70*/  UIADD3.X UR27, UR53, UR27, URZ, UP3, !UPT ;  /* 0x0000001b351b7290 */ /* 0x000fe40009ffe43f */
[----:B------:R-:W-:Y:S02]  /*5d80*/  UIADD3.X UR26, UR53, UR26, URZ, UP6, !UPT ;  /* 0x0000001a351a7290 */ /* 0x000fe4000b7fe43f */
[----:B------:R-:W-:Y:S02]  /*5d90*/  UIADD3.X UR25, UR53, UR25, URZ, UP5, !UPT ;  /* 0x0000001935197290 */ /* 0x000fe4000affe43f */
[----:B------:R-:W-:-:S02]  /*5da0*/  UIADD3.X UR24, UR53, UR24, URZ, UP2, !UPT ;  /* 0x0000001835187290 */ /* 0x000fc400097fe43f */
[----:B------:R-:W-:Y:S01]  /*5db0*/  UIADD3.X UR51, UR53, UR51, URZ, UP1, !UPT ;  /* 0x0000003335337290 */ /* 0x000fe20008ffe43f */
[----:B------:R-:W-:Y:S01]  /*5dc0*/  VIADD R0, R0, 0xffffffe0 ;  /* 0xffffffe000007836 */ /* 0x000fe20000000000 */
[----:B------:R-:W-:Y:S01]  /*5dd0*/  LEA.HI.X.SX32 R13, R20, R13, 0x1, P3 ;  /* 0x0000000d140d7211 */ /* 0x000fe200018f0eff */
[----:B------:R-:W-:Y:S02]  /*5de0*/  WARPGROUP.DEPBAR.LE gsb0, 0x0 ;  /* 0x00008000000079c5 */ /* 0x000fe40000010000 */
[----:B--2---:R-:W-:Y:S07]  /*5df0*/  @P0 BRA `(.L_x_1) ;  /* 0xffffffd400f40947 */ /* 0x004fee000383ffff */
.L_x_0:
[----:B------:R-:W0:Y:S01]  /*5e00*/  S2R R3, SR_TID.X ;  /* 0x0000000000037919 */ /* 0x000e220000002100 */
[----:B------:R-:W-:Y:S01]  /*5e10*/  F2FP.SATFINITE.E4M3.F32.PACK_AB_MERGE_C R120, R121, R120, RZ ;  /* 0x000000787978723e */ /* 0x000fe200048070ff */
[----:B------:R-:W-:Y:S01]  /*5e20*/  ULDC.64 UR28, c[0x0][0x228] ;  /* 0x00008a00001c7ab9 */ /* 0x000fe20000000a00 */
[----:B------:R-:W-:Y:S01]  /*5e30*/  F2FP.SATFINITE.E4M3.F32.PACK_AB_MERGE_C R56, R57, R56, RZ ;  /* 0x000000383938723e */ /* 0x000fe200048070ff */
[----:B------:R-:W1:Y:S01]  /*5e40*/  S2R R0, SR_TID.X ;  /* 0x0000000000007919 */ /* 0x000e620000002100 */
[----:B------:R-:W-:Y:S01]  /*5e50*/  LOP3.LUT R120, R120, 0xffff, RZ, 0xc0, !PT ;  /* 0x0000ffff78787812 */ /* 0x000fe200078ec0ff */
[----:B------:R-:W-:Y:S01]  /*5e60*/  VIADD R10, R7, 0x1 ;  /* 0x00000001070a7836 */ /* 0x000fe20000000000 */
[----:B------:R-:W-:Y:S01]  /*5e70*/  LOP3.LUT R5, R56, 0xffff, RZ, 0xc0, !PT ;  /* 0x0000ffff38057812 */ /* 0x000fe200078ec0ff */
[----:B------:R-:W-:Y:S01]  /*5e80*/  ULDC UR4, c[0x0][0x22c] ;  /* 0x00008b0000047ab9 */ /* 0x000fe20000000800 */
[----:B------:R-:W-:Y:S01]  /*5e90*/  F2FP.SATFINITE.E4M3.F32.PACK_AB_MERGE_C R122, R123, R122, RZ ;  /* 0x0000007a7b7a723e */ /* 0x000fe200048070ff */
[----:B------:R-:W-:Y:S01]  /*5ea0*/  VIADD R4, R7, 0x2 ;  /* 0x0000000207047836 */ /* 0x000fe20000000000 */
[----:B------:R-:W-:Y:S01]  /*5eb0*/  F2FP.SATFINITE.E4M3.F32.PACK_AB_MERGE_C R88, R89, R88, RZ ;  /* 0x000000585958723e */ /* 0x000fe200048070ff */
[----:B------:R-:W-:Y:S01]  /*5ec0*/  ULDC UR5, c[0x0][0x22c] ;  /* 0x00008b0000057ab9 */ /* 0x000fe20000000800 */
[----:B------:R-:W-:Y:S01]  /*5ed0*/  F2FP.SATFINITE.E4M3.F32.PACK_AB_MERGE_C R58, R59, R58, RZ ;  /* 0x0000003a3b3a723e */ /* 0x000fe200048070ff */
[----:B------:R-:W-:Y:S01]  /*5ee0*/  ULDC UR26, c[0x0][0x248] ;  /* 0x00009200001a7ab9 */ /* 0x000fe20000000800 */
[----:B------:R-:W-:Y:S01]  /*5ef0*/  F2FP.SATFINITE.E4M3.F32.PACK_AB_MERGE_C R24, R25, R24, RZ ;  /* 0x000000181918723e */ /* 0x000fe200048070ff */
[----:B------:R-:W-:Y:S01]  /*5f00*/  ULDC.64 UR6, c[0x0][0x228] ;  /* 0x00008a0000067ab9 */ /* 0x000fe20000000a00 */
[----:B------:R-:W-:Y:S01]  /*5f10*/  F2FP.SATFINITE.E4M3.F32.PACK_AB_MERGE_C R90, R91, R90, RZ ;  /* 0x0000005a5b5a723e */ /* 0x000fe200048070ff */
[----:B------:R-:W-:Y:S01]  /*5f20*/  ULDC.64 UR30, c[0x0][0x228] ;  /* 0x00008a00001e7ab9 */ /* 0x000fe20000000a00 */
[----:B------:R-:W-:Y:S01]  /*5f30*/  F2FP.SATFINITE.E4M3.F32.PACK_AB_MERGE_C R26, R27, R26, RZ ;  /* 0x0000001a1b1a723e */ /* 0x000fe200048070ff */
[----:B------:R-:W-:Y:S01]  /*5f40*/  ULDC.64 UR24, c[0x0][0x228] ;  /* 0x00008a0000187ab9 */ /* 0x000fe20000000a00 */
[----:B------:R-:W-:Y:S01]  /*5f50*/  LOP3.LUT R122, R122, 0xffff, RZ, 0xc0, !PT ;  /* 0x0000ffff7a7a7812 */ /* 0x000fe200078ec0ff */
[----:B------:R-:W-:Y:S01]  /*5f60*/  ULDC.64 UR22, c[0x0][0x228] ;  /* 0x00008a0000167ab9 */ /* 0x000fe20000000a00 */
[----:B------:R-:W-:Y:S01]  /*5f70*/  LOP3.LUT R88, R88, 0xffff, RZ, 0xc0, !PT ;  /* 0x0000ffff58587812 */ /* 0x000fe200078ec0ff */
[----:B------:R-:W-:Y:S01]  /*5f80*/  ULDC.64 UR20, c[0x0][0x228] ;  /* 0x00008a0000147ab9 */ /* 0x000fe20000000a00 */
[----:B------:R-:W-:Y:S01]  /*5f90*/  LOP3.LUT R11, R58, 0xffff, RZ, 0xc0, !PT ;  /* 0x0000ffff3a0b7812 */ /* 0x000fe200078ec0ff */
[----:B------:R-:W-:Y:S01]  /*5fa0*/  ULDC.64 UR18, c[0x0][0x228] ;  /* 0x00008a0000127ab9 */ /* 0x000fe20000000a00 */
[----:B------:R-:W-:Y:S01]  /*5fb0*/  LOP3.LUT R15, R24, 0xffff, RZ, 0xc0, !PT ;  /* 0x0000ffff180f7812 */ /* 0x000fe200078ec0ff */
[----:B------:R-:W-:Y:S01]  /*5fc0*/  ULDC.64 UR16, c[0x0][0x228] ;  /* 0x00008a0000107ab9 */ /* 0x000fe20000000a00 */
[----:B------:R-:W-:Y:S01]  /*5fd0*/  F2FP.SATFINITE.E4M3.F32.PACK_AB_MERGE_C R124, R125, R124, RZ ;  /* 0x0000007c7d7c723e */ /* 0x000fe200048070ff */
[----:B------:R-:W-:Y:S01]  /*5fe0*/  ULDC.64 UR10, c[0x0][0x228] ;  /* 0x00008a00000a7ab9 */ /* 0x000fe20000000a00 */
[----:B------:R-:W-:Y:S01]  /*5ff0*/  F2FP.SATFINITE.E4M3.F32.PACK_AB_MERGE_C R60, R61, R60, RZ ;  /* 0x0000003c3d3c723e */ /* 0x000fe200048070ff */
[C---:B0-----:R-:W-:Y:S01]  /*6000*/  IMAD.SHL.U32 R2, R3.reuse, 0x10, RZ ;  /* 0x0000001003027824 */ /* 0x041fe200078e00ff */
[----:B------:R-:W-:Y:S01]  /*6010*/  LOP3.LUT R90, R90, 0xffff, RZ, 0xc0, !PT ;  /* 0x0000ffff5a5a7812 */ /* 0x000fe200078ec0ff */
[----:B------:R-:W-:Y:S01]  /*6020*/  IMAD.SHL.U32 R3, R3, 0x40, RZ ;  /* 0x0000004003037824 */ /* 0x000fe200078e00ff */
[----:B------:R-:W-:Y:S01]  /*6030*/  LOP3.LUT R19, R26, 0xffff, RZ, 0xc0, !PT ;  /* 0x0000ffff1a137812 */ /* 0x000fe200078ec0ff */
[----:B------:R-:W-:Y:S01]  /*6040*/  ULDC.64 UR8, c[0x0][0x228] ;  /* 0x00008a0000087ab9 */ /* 0x000fe20000000a00 */
[----:B------:R-:W-:-:S02]  /*6050*/  LOP3.LUT R2, R2, 0xf0, RZ, 0xc0, !PT ;  /* 0x000000f002027812 */ /* 0x000fc400078ec0ff */
[----:B------:R-:W-:Y:S02]  /*6060*/  LOP3.LUT R3, R3, 0x400, RZ, 0xc0, !PT ;  /* 0x0000040003037812 */ /* 0x000fe400078ec0ff */
[----:B-1----:R-:W-:Y:S02]  /*6070*/  LOP3.LUT R9, R0, 0x60, RZ, 0xc0, !PT ;  /* 0x0000006000097812 */ /* 0x002fe400078ec0ff */
[----:B------:R-:W-:Y:S01]  /*6080*/  IADD3 R2, R3, UR12, R2 ;  /* 0x0000000c03027c10 */ /* 0x000fe2000fffe002 */
[----:B------:R-:W-:Y:S01]  /*6090*/  VIADD R3, R7, 0x3f ;  /* 0x0000003f07037836 */ /* 0x000fe20000000000 */
[----:B------:R-:W-:Y:S02]  /*60a0*/  PRMT R13, R122, 0x3340, R11 ;  /* 0x000033407a0d7816 */ /* 0x000fe4000000000b */
[----:B------:R-:W-:Y:S01]  /*60b0*/  PRMT R14, R88, 0x3340, R15 ;  /* 0x00003340580e7816 */ /* 0x000fe2000000000f */
[----:B------:R-:W-:Y:S01]  /*60c0*/  IMAD R9, R9, 0x8, R2 ;  /* 0x0000000809097824 */ /* 0x000fe200078e0202 */
[----:B------:R-:W-:-:S02]  /*60d0*/  ISETP.GE.AND P0, PT, R3, UR29, PT ;  /* 0x0000001d03007c0c */ /* 0x000fc4000bf06270 */
[----:B------:R-:W-:Y:S02]  /*60e0*/  SHF.R.U32.HI R2, RZ, 0x8, R120 ;  /* 0x00000008ff027819 */ /* 0x000fe40000011678 */
[----:B------:R-:W-:Y:S02]  /*60f0*/  SHF.R.U32.HI R3, RZ, 0x8, R5 ;  /* 0x00000008ff037819 */ /* 0x000fe40000011605 */
[----:B------:R-:W-:Y:S02]  /*6100*/  LOP3.LUT R2, R2, 0xffff, RZ, 0xc0, !PT ;  /* 0x0000ffff02027812 */ /* 0x000fe400078ec0ff */
[----:B------:R-:W-:Y:S02]  /*6110*/  LOP3.LUT R3, R3, 0xffff, RZ, 0xc0, !PT ;  /* 0x0000ffff03037812 */ /* 0x000fe400078ec0ff */
[----:B------:R-:W-:Y:S02]  /*6120*/  SHF.R.U32.HI R18, RZ, 0x8, R15 ;  /* 0x00000008ff127819 */ /* 0x000fe4000001160f */
[----:B------:R-:W-:-:S02]  /*6130*/  PRMT R3, R2, 0x3340, R3 ;  /* 0x0000334002037816 */ /* 0x000fc40000000003 */
[----:B------:R-:W-:Y:S02]  /*6140*/  ISETP.GE.AND P2, PT, R10, UR4, PT ;  /* 0x000000040a007c0c */ /* 0x000fe4000bf46270 */
[----:B------:R-:W-:Y:S02]  /*6150*/  LOP3.LUT R124, R124, 0xffff, RZ, 0xc0, !PT ;  /* 0x0000ffff7c7c7812 */ /* 0x000fe400078ec0ff */
[----:B------:R-:W-:Y:S02]  /*6160*/  LOP3.LUT R17, R60, 0xffff, RZ, 0xc0, !PT ;  /* 0x0000ffff3c117812 */ /* 0x000fe400078ec0ff */
[----:B------:R-:W-:Y:S02]  /*6170*/  SHF.R.U32.HI R2, RZ, 0x8, R122 ;  /* 0x00000008ff027819 */ /* 0x000fe4000001167a */
[----:B------:R-:W-:Y:S02]  /*6180*/  SHF.R.U32.HI R11, RZ, 0x8, R11 ;  /* 0x00000008ff0b7819 */ /* 0x000fe4000001160b */
[----:B------:R-:W-:-:S02]  /*6190*/  PRMT R15, R90, 0x3340, R19 ;  /* 0x000033405a0f7816 */ /* 0x000fc40000000013 */
[----:B------:R-:W-:Y:S02]  /*61a0*/  SHF.R.U32.HI R10, RZ, 0x8, R90 ;  /* 0x00000008ff0a7819 */ /* 0x000fe4000001165a */
[----:B------:R-:W-:Y:S02]  /*61b0*/  SHF.R.U32.HI R19, RZ, 0x8, R19 ;  /* 0x00000008ff137819 */ /* 0x000fe40000011613 */
[----:B------:R-:W-:Y:S02]  /*61c0*/  PRMT R12, R120, 0x3340, R5 ;  /* 0x00003340780c7816 */ /* 0x000fe40000000005 */
[----:B------:R-:W-:Y:S01]  /*61d0*/  ISETP.GE.AND P3, PT, R4, UR5, PT ;  /* 0x0000000504007c0c */ /* 0x000fe2000bf66270 */
[----:B------:R-:W-:Y:S01]  /*61e0*/  ULDC.64 UR4, c[0x0][0x220] ;  /* 0x0000880000047ab9 */ /* 0x000fe20000000a00 */
[----:B------:R-:W-:Y:S02]  /*61f0*/  SHF.R.U32.HI R5, RZ, 0x8, R88 ;  /* 0x00000008ff057819 */ /* 0x000fe40000011658 */
[----:B------:R-:W-:-:S02]  /*6200*/  PRMT R16, R124, 0x3340, R17 ;  /* 0x000033407c107816 */ /* 0x000fc40000000011 */
[----:B------:R-:W-:Y:S02]  /*6210*/  LOP3.LUT R2, R2, 0xffff, RZ, 0xc0, !PT ;  /* 0x0000ffff02027812 */ /* 0x000fe400078ec0ff */
[----:B------:R-:W-:Y:S02]  /*6220*/  LOP3.LUT R11, R11, 0xffff, RZ, 0xc0, !PT ;  /* 0x0000ffff0b0b7812 */ /* 0x000fe400078ec0ff */
[----:B------:R-:W-:Y:S02]  /*6230*/  SHF.R.U32.HI R4, RZ, 0x8, R124 ;  /* 0x00000008ff047819 */ /* 0x000fe4000001167c */
[----:B------:R-:W-:Y:S02]  /*6240*/  SHF.R.U32.HI R17, RZ, 0x8, R17 ;  /* 0x00000008ff117819 */ /* 0x000fe40000011611 */
[----:B------:R-:W-:Y:S02]  /*6250*/  LOP3.LUT R20, R10, 0xffff, RZ, 0xc0, !PT ;  /* 0x0000ffff0a147812 */ /* 0x000fe400078ec0ff */
[----:B------:R-:W-:-:S02]  /*6260*/  LOP3.LUT R19, R19, 0xffff, RZ, 0xc0, !PT ;  /* 0x0000ffff13137812 */ /* 0x000fc400078ec0ff */
[----:B------:R-:W-:Y:S02]  /*6270*/  F2FP.SATFINITE.E4M3.F32.PACK_AB_MERGE_C R126, R127, R126, RZ ;  /* 0x0000007e7f7e723e */ /* 0x000fe400048070ff */
[----:B------:R-:W-:Y:S02]  /*6280*/  F2FP.SATFINITE.E4M3.F32.PACK_AB_MERGE_C R62, R63, R62, RZ ;  /* 0x0000003e3f3e723e */ /* 0x000fe400048070ff */
[----:B------:R-:W-:Y:S02]  /*6290*/  F2FP.SATFINITE.E4M3.F32.PACK_AB_MERGE_C R92, R93, R92, RZ ;  /* 0x0000005c5d5c723e */ /* 0x000fe400048070ff */
[----:B------:R-:W-:Y:S02]  /*62a0*/  F2FP.SATFINITE.E4M3.F32.PACK_AB_MERGE_C R94, R95, R94, RZ ;  /* 0x0000005e5f5e723e */ /* 0x000fe400048070ff */
[----:B------:R-:W-:Y:S02]  /*62b0*/  F2FP.SATFINITE.E4M3.F32.PACK_AB_MERGE_C R30, R31, R30, RZ ;  /* 0x0000001e1f1e723e */ /* 0x000fe400048070ff */
[----:B------:R-:W-:-:S02]  /*62c0*/  F2FP.SATFINITE.E4M3.F32.PACK_AB_MERGE_C R128, R129, R128, RZ ;  /* 0x000000808180723e */ /* 0x000fc400048070ff */
[----:B------:R-:W-:Y:S02]  /*62d0*/  F2FP.SATFINITE.E4M3.F32.PACK_AB_MERGE_C R64, R65, R64, RZ ;  /* 0x000000404140723e */ /* 0x000fe400048070ff */
[----:B------:R-:W-:Y:S02]  /*62e0*/  F2FP.SATFINITE.E4M3.F32.PACK_AB_MERGE_C R28, R29, R28, RZ ;  /* 0x0000001c1d1c723e */ /* 0x000fe400048070ff */
[----:B------:R-:W-:Y:S02]  /*62f0*/  LOP3.LUT R5, R5, 0xffff, RZ, 0xc0, !PT ;  /* 0x0000ffff05057812 */ /* 0x000fe400078ec0ff */
[----:B------:R-:W-:Y:S02]  /*6300*/  LOP3.LUT R18, R18, 0xffff, RZ, 0xc0, !PT ;  /* 0x0000ffff12127812 */ /* 0x000fe400078ec0ff */
        /* <DEDUP_REMOVED lines=9> */
[----:B------:R-:W-:Y:S02]  /*63a0*/  PRMT R11, R5, 0x3340, R18 ;  /* 0x00003340050b7816 */ /* 0x000fe40000000012 */
[----:B------:R-:W-:Y:S02]  /*63b0*/  LOP3.LUT R128, R128, 0xffff, RZ, 0xc0, !PT ;  /* 0x0000ffff80807812 */ /* 0x000fe400078ec0ff */
[----:B------:R-:W-:Y:S02]  /*63c0*/  LOP3.LUT R25, R64, 0xffff, RZ, 0xc0, !PT ;  /* 0x0000ffff40197812 */ /* 0x000fe400078ec0ff */
[----:B------:R-:W-:Y:S02]  /*63d0*/  LOP3.LUT R21, R28, 0xffff, RZ, 0xc0, !PT ;  /* 0x0000ffff1c157812 */ /* 0x000fe400078ec0ff */
[----:B------:R-:W-:-:S02]  /*63e0*/  PRMT R5, R4, 0x3340, R17 ;  /* 0x0000334004057816 */ /* 0x000fc40000000011 */
[--C-:B------:R-:W-:Y:S02]  /*63f0*/  PRMT R17, R126, 0x3340, R19.reuse ;  /* 0x000033407e117816 */ /* 0x100fe40000000013 */
[----:B------:R-:W-:Y:S02]  /*6400*/  SHF.R.U32.HI R24, RZ, 0x8, R19 ;  /* 0x00000008ff187819 */ /* 0x000fe40000011613 */
[----:B------:R-:W-:Y:S02]  /*6410*/  SHF.R.U32.HI R20, RZ, 0x8, R126 ;  /* 0x00000008ff147819 */ /* 0x000fe4000001167e */
[----:B------:R-:W-:Y:S02]  /*6420*/  SHF.R.U32.HI R22, RZ, 0x8, R92 ;  /* 0x00000008ff167819 */ /* 0x000fe4000001165c */
[----:B------:R-:W-:Y:S02]  /*6430*/  PRMT R19, R94, 0x3340, R27 ;  /* 0x000033405e137816 */ /* 0x000fe4000000001b */
[----:B------:R-:W-:-:S02]  /*6440*/  PRMT R18, R92, 0x3340, R21 ;  /* 0x000033405c127816 */ /* 0x000fc40000000015 */
[----:B------:R-:W-:Y:S02]  /*6450*/  SHF.R.U32.HI R26, RZ, 0x8, R21 ;  /* 0x00000008ff1a7819 */ /* 0x000fe40000011615 */
[----:B------:R-:W-:Y:S02]  /*6460*/  SHF.R.U32.HI R23, RZ, 0x8, R94 ;  /* 0x00000008ff177819 */ /* 0x000fe4000001165e */
[----:B------:R-:W-:Y:S02]  /*6470*/  SHF.R.U32.HI R27, RZ, 0x8, R27 ;  /* 0x00000008ff1b7819 */ /* 0x000fe4000001161b */
[--C-:B------:R-:W-:Y:S02]  /*6480*/  PRMT R4, R128, 0x3340, R25.reuse ;  /* 0x0000334080047816 */ /* 0x100fe40000000019 */
[----:B------:R-:W-:Y:S02]  /*6490*/  SHF.R.U32.HI R21, RZ, 0x8, R128 ;  /* 0x00000008ff157819 */ /* 0x000fe40000011680 */
[----:B------:R-:W-:-:S02]  /*64a0*/  SHF.R.U32.HI R25, RZ, 0x8, R25 ;  /* 0x00000008ff197819 */ /* 0x000fc40000011619 */
[----:B------:R-:W-:Y:S02]  /*64b0*/  F2FP.SATFINITE.E4M3.F32.PACK_AB_MERGE_C R130, R131, R130, RZ ;  /* 0x000000828382723e */ /* 0x000fe400048070ff */
[----:B------:R-:W-:Y:S02]  /*64c0*/  F2FP.SATFINITE.E4M3.F32.PACK_AB_MERGE_C R66, R67, R66, RZ ;  /* 0x000000424342723e */ /* 0x000fe400048070ff */
[----:B------:R-:W-:Y:S02]  /*64d0*/  F2FP.SATFINITE.E4M3.F32.PACK_AB_MERGE_C R98, R99, R98, RZ ;  /* 0x000000626362723e */ /* 0x000fe400048070ff */
[----:B------:R-:W-:Y:S02]  /*64e0*/  F2FP.SATFINITE.E4M3.F32.PACK_AB_MERGE_C R34, R35, R34, RZ ;  /* 0x000000222322723e */ /* 0x000fe400048070ff */
[----:B------:R-:W-:Y:S02]  /*64f0*/  LOP3.LUT R29, R20, 0xffff, RZ, 0xc0, !PT ;  /* 0x0000ffff141d7812 */ /* 0x000fe400078ec0ff */
[----:B------:R-:W-:-:S02]  /*6500*/  LOP3.LUT R31, R22, 0xffff, RZ, 0xc0, !PT ;  /* 0x0000ffff161f7812 */ /* 0x000fc400078ec0ff */
[----:B------:R-:W-:Y:S02]  /*6510*/  LOP3.LUT R20, R24, 0xffff, RZ, 0xc0, !PT ;  /* 0x0000ffff18147812 */ /* 0x000fe400078ec0ff */
[----:B------:R-:W-:Y:S02]  /*6520*/  LOP3.LUT R23, R23, 0xffff, RZ, 0xc0, !PT ;  /* 0x0000ffff17177812 */ /* 0x000fe400078ec0ff */
[----:B------:R-:W-:Y:S02]  /*6530*/  LOP3.LUT R22, R27, 0xffff, RZ, 0xc0, !PT ;  /* 0x0000ffff1b167812 */ /* 0x000fe400078ec0ff */
[----:B------:R-:W-:Y:S02]  /*6540*/  F2FP.SATFINITE.E4M3.F32.PACK_AB_MERGE_C R32, R33, R32, RZ ;  /* 0x000000202120723e */ /* 0x000fe400048070ff */
[----:B------:R-:W-:Y:S02]  /*6550*/  LOP3.LUT R24, R21, 0xffff, RZ, 0xc0, !PT ;  /* 0x0000ffff15187812 */ /* 0x000fe400078ec0ff */
[----:B------:R-:W-:-:S02]  /*6560*/  LOP3.LUT R25, R25, 0xffff, RZ, 0xc0, !PT ;  /* 0x0000ffff19197812 */ /* 0x000fc400078ec0ff */
[----:B------:R-:W-:Y:S02]  /*6570*/  LOP3.LUT R130, R130, 0xffff, RZ, 0xc0, !PT ;  /* 0x0000ffff82827812 */ /* 0x000fe400078ec0ff */
[----:B------:R-:W-:Y:S02]  /*6580*/  LOP3.LUT R27, R66, 0xffff, RZ, 0xc0, !PT ;  /* 0x0000ffff421b7812 */ /* 0x000fe400078ec0ff */
[----:B------:R-:W-:Y:S02]  /*6590*/  LOP3.LUT R26, R26, 0xffff, RZ, 0xc0, !PT ;  /* 0x0000ffff1a1a7812 */ /* 0x000fe400078ec0ff */
[----:B------:R-:W-:Y:S02]  /*65a0*/  LOP3.LUT R98, R98, 0xffff, RZ, 0xc0, !PT ;  /* 0x0000ffff62627812 */ /* 0x000fe400078ec0ff */
[----:B------:R-:W-:Y:S02]  /*65b0*/  LOP3.LUT R35, R34, 0xffff, RZ, 0xc0, !PT ;  /* 0x0000ffff22237812 */ /* 0x000fe400078ec0ff */
[----:B------:R-:W-:-:S02]  /*65c0*/  F2FP.SATFINITE.E4M3.F32.PACK_AB_MERGE_C R132, R133, R132, RZ ;  /* 0x000000848584723e */ /* 0x000fc400048070ff */
[----:B------:R-:W-:Y:S02]  /*65d0*/  F2FP.SATFINITE.E4M3.F32.PACK_AB_MERGE_C R96, R97, R96, RZ ;  /* 0x000000606160723e */ /* 0x000fe400048070ff */
[----:B------:R-:W-:Y:S02]  /*65e0*/  F2FP.SATFINITE.E4M3.F32.PACK_AB_MERGE_C R68, R69, R68, RZ ;  /* 0x000000444544723e */ /* 0x000fe400048070ff */
[----:B------:R-:W-:Y:S02]  /*65f0*/  PRMT R20, R29, 0x3340, R20 ;  /* 0x000033401d147816 */ /* 0x000fe40000000014 */
[----:B------:R-:W-:Y:S02]  /*6600*/  PRMT R22, R23, 0x3340, R22 ;  /* 0x0000334017167816 */ /* 0x000fe40000000016 */
[----:B------:R-:W-:Y:S02]  /*6610*/  PRMT R23, R24, 0x3340, R25 ;  /* 0x0000334018177816 */ /* 0x000fe40000000019 */
[----:B------:R-:W-:-:S02]  /*6620*/  LOP3.LUT R29, R32, 0xffff, RZ, 0xc0, !PT ;  /* 0x0000ffff201d7812 */ /* 0x000fc400078ec0ff */
[--C-:B------:R-:W-:Y:S02]  /*6630*/  PRMT R25, R130, 0x3340, R27.reuse ;  /* 0x0000334082197816 */ /* 0x100fe4000000001b */
[----:B------:R-:W-:Y:S02]  /*6640*/  SHF.R.U32.HI R32, RZ, 0x8, R27 ;  /* 0x00000008ff207819 */ /* 0x000fe4000001161b */
[----:B------:R-:W-:Y:S02]  /*6650*/  PRMT R21, R31, 0x3340, R26 ;  /* 0x000033401f157816 */ /* 0x000fe4000000001a */
[----:B------:R-:W-:Y:S02]  /*6660*/  SHF.R.U32.HI R28, RZ, 0x8, R130 ;  /* 0x00000008ff1c7819 */ /* 0x000fe40000011682 */
[----:B------:R-:W-:Y:S02]  /*6670*/  PRMT R27, R98, 0x3340, R35 ;  /* 0x00003340621b7816 */ /* 0x000fe40000000023 */
[----:B------:R-:W-:-:S02]  /*6680*/  LOP3.LUT R132, R132, 0xffff, RZ, 0xc0, !PT ;  /* 0x0000ffff84847812 */ /* 0x000fc400078ec0ff */
[----:B------:R-:W-:Y:S02]  /*6690*/  LOP3.LUT R96, R96, 0xffff, RZ, 0xc0, !PT ;  /* 0x0000ffff60607812 */ /* 0x000fe400078ec0ff */
[----:B------:R-:W-:Y:S02]  /*66a0*/  LOP3.LUT R33, R68, 0xffff, RZ, 0xc0, !PT ;  /* 0x0000ffff44217812 */ /* 0x000fe400078ec0ff */
[----:B------:R-:W-:Y:S02]  /*66b0*/  SHF.R.U32.HI R31, RZ, 0x8, R98 ;  /* 0x00000008ff1f7819 */ /* 0x000fe40000011662 */
[----:B------:R-:W-:Y:S02]  /*66c0*/  SHF.R.U32.HI R35, RZ, 0x8, R35 ;  /* 0x00000008ff237819 */ /* 0x000fe40000011623 */
[----:B------:R-:W-:Y:S02]  /*66d0*/  F2FP.SATFINITE.E4M3.F32.PACK_AB_MERGE_C R36, R37, R36, RZ ;  /* 0x000000242524723e */ /* 0x000fe400048070ff */
[----:B------:R-:W-:-:S02]  /*66e0*/  LOP3.LUT R37, R28, 0xffff, RZ, 0xc0, !PT ;  /* 0x0000ffff1c257812 */ /* 0x000fc400078ec0ff */
[----:B------:R-:W-:Y:S02]  /*66f0*/  SHF.R.U32.HI R30, RZ, 0x8, R96 ;  /* 0x00000008ff1e7819 */ /* 0x000fe40000011660 */
[--C-:B------:R-:W-:Y:S02]  /*6700*/  PRMT R26, R96, 0x3340, R29.reuse ;  /* 0x00003340601a7816 */ /* 0x100fe4000000001d */
[----:B------:R-:W-:Y:S02]  /*6710*/  SHF.R.U32.HI R34, RZ, 0x8, R29 ;  /* 0x00000008ff227819 */ /* 0x000fe4000001161d */
[----:B------:R-:W-:Y:S02]  /*6720*/  PRMT R24, R132, 0x3340, R33 ;  /* 0x0000334084187816 */ /* 0x000fe40000000021 */
[----:B------:R-:W-:Y:S02]  /*6730*/  LOP3.LUT R28, R31, 0xffff, RZ, 0xc0, !PT ;  /* 0x0000ffff1f1c7812 */ /* 0x000fe400078ec0ff */
[----:B------:R-:W-:-:S02]  /*6740*/  LOP3.LUT R35, R35, 0xffff, RZ, 0xc0, !PT ;  /* 0x0000ffff23237812 */ /* 0x000fc400078ec0ff */
[----:B------:R-:W-:Y:S02]  /*6750*/  F2FP.SATFINITE.E4M3.F32.PACK_AB_MERGE_C R134, R135, R134, RZ ;  /* 0x000000868786723e */ /* 0x000fe400048070ff */
[----:B------:R-:W-:Y:S02]  /*6760*/  F2FP.SATFINITE.E4M3.F32.PACK_AB_MERGE_C R100, R101, R100, RZ ;  /* 0x000000646564723e */ /* 0x000fe400048070ff */
[----:B------:R-:W-:Y:S02]  /*6770*/  F2FP.SATFINITE.E4M3.F32.PACK_AB_MERGE_C R102, R103, R102, RZ ;  /* 0x000000666766723e */ /* 0x000fe400048070ff */
[----:B------:R-:W-:Y:S02]  /*6780*/  F2FP.SATFINITE.E4M3.F32.PACK_AB_MERGE_C R38, R39, R38, RZ ;  /* 0x000000262726723e */ /* 0x000fe400048070ff */
[----:B------:R-:W-:Y:S02]  /*6790*/  SHF.R.U32.HI R29, RZ, 0x8, R132 ;  /* 0x00000008ff1d7819 */ /* 0x000fe40000011684 */
[----:B------:R-:W-:-:S02]  /*67a0*/  SHF.R.U32.HI R33, RZ, 0x8, R33 ;  /* 0x00000008ff217819 */ /* 0x000fc40000011621 */
[----:B------:R-:W-:Y:S02]  /*67b0*/  LOP3.LUT R39, R30, 0xffff, RZ, 0xc0, !PT ;  /* 0x0000ffff1e277812 */ /* 0x000fe400078ec0ff */
[----:B------:R-:W-:Y:S02]  /*67c0*/  LOP3.LUT R34, R34, 0xffff, RZ, 0xc0, !PT ;  /* 0x0000ffff22227812 */ /* 0x000fe400078ec0ff */
[----:B------:R-:W-:Y:S02]  /*67d0*/  PRMT R58, R28, 0x3340, R35 ;  /* 0x000033401c3a7816 */ /* 0x000fe40000000023 */
[----:B------:R-:W-:Y:S02]  /*67e0*/  LOP3.LUT R30, R29, 0xffff, RZ, 0xc0, !PT ;  /* 0x0000ffff1d1e7812 */ /* 0x000fe400078ec0ff */
[----:B------:R-:W-:Y:S02]  /*67f0*/  LOP3.LUT R33, R33, 0xffff, RZ, 0xc0, !PT ;  /* 0x0000ffff21217812 */ /* 0x000fe400078ec0ff */
[----:B------:R-:W-:-:S02]  /*6800*/  LOP3.LUT R134, R134, 0xffff, RZ, 0xc0, !PT ;  /* 0x0000ffff86867812 */ /* 0x000fc400078ec0ff */
[----:B------:R-:W-:Y:S02]  /*6810*/  LOP3.LUT R100, R100, 0xffff, RZ, 0xc0, !PT ;  /* 0x0000ffff64647812 */ /* 0x000fe400078ec0ff */
[----:B------:R-:W-:Y:S02]  /*6820*/  LOP3.LUT R102, R102, 0xffff, RZ, 0xc0, !PT ;  /* 0x0000ffff66667812 */ /* 0x000fe400078ec0ff */
[----:B------:R-:W-:Y:S02]  /*6830*/  LOP3.LUT R31, R36, 0xffff, RZ, 0xc0, !PT ;  /* 0x0000ffff241f7812 */ /* 0x000fe400078ec0ff */
[----:B------:R-:W-:Y:S02]  /*6840*/  LOP3.LUT R35, R38, 0xffff, RZ, 0xc0, !PT ;  /* 0x0000ffff26237812 */ /* 0x000fe400078ec0ff */
[----:B------:R-:W-:Y:S02]  /*6850*/  F2FP.SATFINITE.E4M3.F32.PACK_AB_MERGE_C R136, R137, R136, RZ ;  /* 0x000000888988723e */ /* 0x000fe400048070ff */
[----:B------:R-:W-:-:S02]  /*6860*/  F2FP.SATFINITE.E4M3.F32.PACK_AB_MERGE_C R70, R71, R70, RZ ;  /* 0x000000464746723e */ /* 0x000fc400048070ff */
[----:B------:R-:W-:Y:S02]  /*6870*/  F2FP.SATFINITE.E4M3.F32.PACK_AB_MERGE_C R72, R73, R72, RZ ;  /* 0x000000484948723e */ /* 0x000fe400048070ff */
[----:B------:R-:W-:Y:S02]  /*6880*/  F2FP.SATFINITE.E4M3.F32.PACK_AB_MERGE_C R40, R41, R40, RZ ;  /* 0x000000282928723e */ /* 0x000fe400048070ff */
[----:B------:R-:W-:Y:S02]  /*6890*/  F2FP.SATFINITE.E4M3.F32.PACK_AB_MERGE_C R44, R45, R44, RZ ;  /* 0x0000002c2d2c723e */ /* 0x000fe400048070ff */
[----:B------:R-:W-:Y:S02]  /*68a0*/  F2FP.SATFINITE.E4M3.F32.PACK_AB_MERGE_C R48, R49, R48, RZ ;  /* 0x000000303130723e */ /* 0x000fe400048070ff */
[----:B------:R-:W-:Y:S02]  /*68b0*/  LOP3.LUT R32, R32, 0xffff, RZ, 0xc0, !PT ;  /* 0x0000ffff20207812 */ /* 0x000fe400078ec0ff */
[----:B------:R-:W-:-:S02]  /*68c0*/  PRMT R39, R39, 0x3340, R34 ;  /* 0x0000334027277816 */ /* 0x000fc40000000022 */
[----:B------:R-:W-:Y:S02]  /*68d0*/  PRMT R41, R30, 0x3340, R33 ;  /* 0x000033401e297816 */ /* 0x000fe40000000021 */
[----:B------:R-:W-:Y:S02]  /*68e0*/  SHF.R.U32.HI R28, RZ, 0x8, R134 ;  /* 0x00000008ff1c7819 */ /* 0x000fe40000011686 */
[--C-:B------:R-:W-:Y:S02]  /*68f0*/  PRMT R45, R100, 0x3340, R31.reuse ;  /* 0x00003340642d7816 */ /* 0x100fe4000000001f */
[----:B------:R-:W-:Y:S02]  /*6900*/  SHF.R.U32.HI R34, RZ, 0x8, R31 ;  /* 0x00000008ff227819 */ /* 0x000fe4000001161f */
[----:B------:R-:W-:Y:S02]  /*6910*/  PRMT R49, R102, 0x3340, R35 ;  /* 0x0000334066317816 */ /* 0x000fe40000000023 */
[----:B------:R-:W-:-:S02]  /*6920*/  LOP3.LUT R136, R136, 0xffff, RZ, 0xc0, !PT ;  /* 0x0000ffff88887812 */ /* 0x000fc400078ec0ff */
[----:B------:R-:W-:Y:S02]  /*6930*/  LOP3.LUT R29, R70, 0xffff, RZ, 0xc0, !PT ;  /* 0x0000ffff461d7812 */ /* 0x000fe400078ec0ff */
[----:B------:R-:W-:Y:S02]  /*6940*/  LOP3.LUT R33, R72, 0xffff, RZ, 0xc0, !PT ;  /* 0x0000ffff48217812 */ /* 0x000fe400078ec0ff */
[----:B------:R-:W-:Y:S02]  /*6950*/  SHF.R.U32.HI R31, RZ, 0x8, R102 ;  /* 0x00000008ff1f7819 */ /* 0x000fe40000011666 */
[----:B------:R-:W-:Y:S02]  /*6960*/  SHF.R.U32.HI R35, RZ, 0x8, R35 ;  /* 0x00000008ff237819 */ /* 0x000fe40000011623 */
[----:B------:R-:W-:Y:S02]  /*6970*/  PRMT R56, R37, 0x3340, R32 ;  /* 0x0000334025387816 */ /* 0x000fe40000000020 */
[----:B------:R-:W-:-:S02]  /*6980*/  F2FP.SATFINITE.E4M3.F32.PACK_AB_MERGE_C R42, R43, R42, RZ ;  /* 0x0000002a2b2a723e */ /* 0x000fc400048070ff */
[----:B------:R-:W-:Y:S02]  /*6990*/  F2FP.SATFINITE.E4M3.F32.PACK_AB_MERGE_C R50, R51, R50, RZ ;  /* 0x000000323332723e */ /* 0x000fe400048070ff */
[----:B------:R-:W-:Y:S02]  /*69a0*/  LOP3.LUT R37, R28, 0xffff, RZ, 0xc0, !PT ;  /* 0x0000ffff1c257812 */ /* 0x000fe400078ec0ff */
[--C-:B------:R-:W-:Y:S02]  /*69b0*/  PRMT R43, R134, 0x3340, R29.reuse ;  /* 0x00003340862b7816 */ /* 0x100fe4000000001d */
[----:B------:R-:W-:Y:S02]  /*69c0*/  SHF.R.U32.HI R32, RZ, 0x8, R29 ;  /* 0x00000008ff207819 */ /* 0x000fe4000001161d */
[----:B------:R-:W-:Y:S02]  /*69d0*/  SHF.R.U32.HI R30, RZ, 0x8, R100 ;  /* 0x00000008ff1e7819 */ /* 0x000fe40000011664 */
[----:B------:R-:W-:-:S02]  /*69e0*/  PRMT R51, R136, 0x3340, R33 ;  /* 0x0000334088337816 */ /* 0x000fc40000000021 */
[----:B------:R-:W-:Y:S02]  /*69f0*/  LOP3.LUT R28, R31, 0xffff, RZ, 0xc0, !PT ;  /* 0x0000ffff1f1c7812 */ /* 0x000fe400078ec0ff */
[----:B------:R-:W-:Y:S02]  /*6a00*/  LOP3.LUT R35, R35, 0xffff, RZ, 0xc0, !PT ;  /* 0x0000ffff23237812 */ /* 0x000fe400078ec0ff */
[----:B------:R-:W-:Y:S02]  /*6a10*/  F2FP.SATFINITE.E4M3.F32.PACK_AB_MERGE_C R138, R139, R138, RZ ;  /* 0x0000008a8b8a723e */ /* 0x000fe400048070ff */
[----:B------:R-:W-:Y:S02]  /*6a20*/  F2FP.SATFINITE.E4M3.F32.PACK_AB_MERGE_C R104, R105, R104, RZ ;  /* 0x000000686968723e */ /* 0x000fe400048070ff */
[----:B------:R-:W-:Y:S02]  /*6a30*/  F2FP.SATFINITE.E4M3.F32.PACK_AB_MERGE_C R106, R107, R106, RZ ;  /* 0x0000006a6b6a723e */ /* 0x000fe400048070ff */
[----:B------:R-:W-:-:S02]  /*6a40*/  SHF.R.U32.HI R29, RZ, 0x8, R136 ;  /* 0x00000008ff1d7819 */ /* 0x000fc40000011688 */
[----:B------:R-:W-:Y:S02]  /*6a50*/  SHF.R.U32.HI R33, RZ, 0x8, R33 ;  /* 0x00000008ff217819 */ /* 0x000fe40000011621 */
[----:B------:R-:W-:Y:S02]  /*6a60*/  F2FP.SATFINITE.E4M3.F32.PACK_AB_MERGE_C R46, R47, R46, RZ ;  /* 0x0000002e2f2e723e */ /* 0x000fe400048070ff */
[----:B------:R-:W-:Y:S02]  /*6a70*/  LOP3.LUT R47, R30, 0xffff, RZ, 0xc0, !PT ;  /* 0x0000ffff1e2f7812 */ /* 0x000fe400078ec0ff */
        /* <DEDUP_REMOVED lines=26> */
[----:B------:R-:W-:-:S02]  /*6c20*/  LOP3.LUT R37, R28, 0xffff, RZ, 0xc0, !PT ;  /* 0x0000ffff1c257812 */ /* 0x000fc400078ec0ff */
[----:B------:R-:W-:Y:S02]  /*6c30*/  PRMT R12, R12, 0x5410, R3 ;  /* 0x000054100c0c7816 */ /* 0x000fe40000000003 */
[----:B------:R-:W-:Y:S02]  /*6c40*/  PRMT R13, R13, 0x5410, R10 ;  /* 0x000054100d0d7816 */ /* 0x000fe4000000000a */
[----:B------:R-:W-:Y:S02]  /*6c50*/  PRMT R14, R14, 0x5410, R11 ;  /* 0x000054100e0e7816 */ /* 0x000fe4000000000b */
[----:B------:R-:W-:Y:S01]  /*6c60*/  PRMT R15, R15, 0x5410, R2 ;  /* 0x000054100f0f7816 */ /* 0x000fe20000000002 */
[----:B------:R-:W-:Y:S01]  /*6c70*/  BAR.SYNC.DEFER_BLOCKING 0x0 ;  /* 0x0000000000007b1d */ /* 0x000fe20000010000 */
[--C-:B------:R-:W-:Y:S02]  /*6c80*/  PRMT R42, R138, 0x3340, R29.reuse ;  /* 0x000033408a2a7816 */ /* 0x100fe4000000001d */
[----:B------:R-:W-:-:S02]  /*6c90*/  SHF.R.U32.HI R32, RZ, 0x8, R29 ;  /* 0x00000008ff207819 */ /* 0x000fc4000001161d */
[----:B------:R-:W-:Y:S02]  /*6ca0*/  SHF.R.U32.HI R30, RZ, 0x8, R104 ;  /* 0x00000008ff1e7819 */ /* 0x000fe40000011668 */
[----:B------:R-:W-:Y:S02]  /*6cb0*/  PRMT R59, R140, 0x3340, R33 ;  /* 0x000033408c3b7816 */ /* 0x000fe40000000021 */
[----:B------:R-:W-:Y:S02]  /*6cc0*/  LOP3.LUT R28, R31, 0xffff, RZ, 0xc0, !PT ;  /* 0x0000ffff1f1c7812 */ /* 0x000fe400078ec0ff */
[----:B------:R-:W-:Y:S02]  /*6cd0*/  LOP3.LUT R35, R35, 0xffff, RZ, 0xc0, !PT ;  /* 0x0000ffff23237812 */ /* 0x000fe400078ec0ff */
[----:B------:R-:W-:Y:S02]  /*6ce0*/  F2FP.SATFINITE.E4M3.F32.PACK_AB_MERGE_C R142, R143, R142, RZ ;  /* 0x0000008e8f8e723e */ /* 0x000fe400048070ff */
[----:B------:R-:W-:-:S02]  /*6cf0*/  F2FP.SATFINITE.E4M3.F32.PACK_AB_MERGE_C R108, R109, R108, RZ ;  /* 0x0000006c6d6c723e */ /* 0x000fc400048070ff */
[----:B------:R-:W-:Y:S02]  /*6d00*/  F2FP.SATFINITE.E4M3.F32.PACK_AB_MERGE_C R110, R111, R110, RZ ;  /* 0x0000006e6f6e723e */ /* 0x000fe400048070ff */
[----:B------:R-:W-:Y:S02]  /*6d10*/  SHF.R.U32.HI R29, RZ, 0x8, R140 ;  /* 0x00000008ff1d7819 */ /* 0x000fe4000001168c */
[----:B------:R-:W-:Y:S02]  /*6d20*/  SHF.R.U32.HI R33, RZ, 0x8, R33 ;  /* 0x00000008ff217819 */ /* 0x000fe40000011621 */
[----:B------:R-:W-:Y:S01]  /*6d30*/  F2FP.SATFINITE.E4M3.F32.PACK_AB_MERGE_C R78, R79, R78, RZ ;  /* 0x0000004e4f4e723e */ /* 0x000fe200048070ff */
[----:B------:R0:W-:Y:S01]  /*6d40*/  STSM.16.M88.4 [R9], R12 ;  /* 0x0000000c09007844 */ /* 0x0001e20000000200 */
[----:B------:R-:W-:Y:S02]  /*6d50*/  F2FP.SATFINITE.E4M3.F32.PACK_AB_MERGE_C R144, R145, R144, RZ ;  /* 0x000000909190723e */ /* 0x000fe400048070ff */
[----:B------:R-:W-:-:S02]  /*6d60*/  F2FP.SATFINITE.E4M3.F32.PACK_AB_MERGE_C R54, R55, R54, RZ ;  /* 0x000000363736723e */ /* 0x000fc400048070ff */
        /* <DEDUP_REMOVED lines=13> */
[----:B------:R-:W-:Y:S02]  /*6e40*/  PRMT R68, R55, 0x3340, R34 ;  /* 0x0000334037447816 */ /* 0x000fe40000000022 */
[----:B------:R-:W-:Y:S02]  /*6e50*/  PRMT R47, R37, 0x3340, R32 ;  /* 0x00003340252f7816 */ /* 0x000fe40000000020 */
[----:B------:R-:W-:Y:S02]  /*6e60*/  PRMT R72, R30, 0x3340, R33 ;  /* 0x000033401e487816 */ /* 0x000fe40000000021 */
[----:B------:R-:W-:Y:S02]  /*6e70*/  SHF.R.U32.HI R28, RZ, 0x8, R142 ;  /* 0x00000008ff1c7819 */ /* 0x000fe4000001168e */
[----:B------:R-:W-:-:S02]  /*6e80*/  PRMT R74, R108, 0x3340, R31 ;  /* 0x000033406c4a7816 */ /* 0x000fc4000000001f */
[----:B------:R-:W-:Y:S02]  /*6e90*/  SHF.R.U32.HI R34, RZ, 0x8, R31 ;  /* 0x00000008ff227819 */ /* 0x000fe4000001161f */
[----:B------:R-:W-:Y:S02]  /*6ea0*/  PRMT R75, R110, 0x3340, R35 ;  /* 0x000033406e4b7816 */ /* 0x000fe40000000023 */
[--C-:B------:R-:W-:Y:S02]  /*6eb0*/  PRMT R73, R142, 0x3340, R29.reuse ;  /* 0x000033408e497816 */ /* 0x100fe4000000001d */
[----:B------:R-:W-:Y:S02]  /*6ec0*/  SHF.R.U32.HI R32, RZ, 0x8, R29 ;  /* 0x00000008ff207819 */ /* 0x000fe4000001161d */
[----:B------:R-:W-:Y:S02]  /*6ed0*/  SHF.R.U32.HI R30, RZ, 0x8, R108 ;  /* 0x00000008ff1e7819 */ /* 0x000fe4000001166c */
[----:B------:R-:W-:-:S02]  /*6ee0*/  SHF.R.U32.HI R31, RZ, 0x8, R110 ;  /* 0x00000008ff1f7819 */ /* 0x000fc4000001166e */
[----:B------:R-:W-:Y:S02]  /*6ef0*/  SHF.R.U32.HI R35, RZ, 0x8, R35 ;  /* 0x00000008ff237819 */ /* 0x000fe40000011623 */
[----:B------:R-:W-:Y:S02]  /*6f00*/  F2FP.SATFINITE.E4M3.F32.PACK_AB_MERGE_C R146, R147, R146, RZ ;  /* 0x000000929392723e */ /* 0x000fe400048070ff */
[----:B------:R-:W-:Y:S02]  /*6f10*/  SHF.R.U32.HI R29, RZ, 0x8, R144 ;  /* 0x00000008ff1d7819 */ /* 0x000fe40000011690 */
        /* <DEDUP_REMOVED lines=9> */
[----:B------:R-:W-:Y:S02]  /*6fb0*/  PRMT R46, R28, 0x3340, R35 ;  /* 0x000033401c2e7816 */ /* 0x000fe40000000023 */
[----:B------:R-:W-:Y:S02]  /*6fc0*/  PRMT R44, R37, 0x3340, R32 ;  /* 0x00003340252c7816 */ /* 0x000fe40000000020 */
[----:B------:R-:W-:Y:S02]  /*6fd0*/  SHF.R.U32.HI R28, RZ, 0x8, R146 ;  /* 0x00000008ff1c7819 */ /* 0x000fe40000011692 */
[----:B------:R-:W-:Y:S02]  /*6fe0*/  SHF.R.U32.HI R32, RZ, 0x8, R29 ;  /* 0x00000008ff207819 */ /* 0x000fe4000001161d */
[----:B------:R-:W-:Y:S02]  /*6ff0*/  LOP3.LUT R0, R0, 0x7f, RZ, 0xc0, !PT ;  /* 0x0000007f00007812 */ /* 0x000fe400078ec0ff */
[----:B------:R-:W-:-:S02]  /*7000*/  LOP3.LUT R37, R28, 0xffff, RZ, 0xc0, !PT ;  /* 0x0000ffff1c257812 */ /* 0x000fc400078ec0ff */
[----:B------:R-:W-:Y:S02]  /*7010*/  LOP3.LUT R32, R32, 0xffff, RZ, 0xc0, !PT ;  /* 0x0000ffff20207812 */ /* 0x000fe400078ec0ff */
[----:B------:R-:W-:Y:S01]  /*7020*/  LEA R0, R0, UR12, 0x4 ;  /* 0x0000000c00007c11 */ /* 0x000fe2000f8e20ff */
[----:B------:R-:W-:Y:S01]  /*7030*/  ULDC.64 UR12, c[0x0][0x228] ;  /* 0x00008a00000c7ab9 */ /* 0x000fe20000000a00 */
[----:B------:R-:W-:Y:S02]  /*7040*/  LOP3.LUT R31, R48, 0xffff, RZ, 0xc0, !PT ;  /* 0x0000ffff301f7812 */ /* 0x000fe400078ec0ff */
[----:B------:R-:W-:Y:S02]  /*7050*/  PRMT R19, R19, 0x5410, R22 ;  /* 0x0000541013137816 */ /* 0x000fe40000000016 */
[----:B------:R-:W-:Y:S02]  /*7060*/  PRMT R48, R37, 0x3340, R32 ;  /* 0x0000334025307816 */ /* 0x000fe40000000020 */
[----:B------:R-:W-:Y:S01]  /*7070*/  PRMT R22, R26, 0x5410, R39 ;  /* 0x000054101a167816 */ /* 0x000fe20000000027 */
[----:B------:R-:W-:Y:S01]  /*7080*/  BAR.SYNC.DEFER_BLOCKING 0x0 ;  /* 0x0000000000007b1d */ /* 0x000fe20000010000 */
[----:B------:R-:W-:-:S02]  /*7090*/  F2FP.SATFINITE.E4M3.F32.PACK_AB_MERGE_C R80, R81, R80, RZ ;  /* 0x000000505150723e */ /* 0x000fc400048070ff */
[----:B------:R-:W-:Y:S02]  /*70a0*/  PRMT R16, R16, 0x5410, R5 ;  /* 0x0000541010107816 */ /* 0x000fe40000000005 */
[----:B------:R-:W-:-:S03]  /*70b0*/  PRMT R17, R17, 0x5410, R20 ;  /* 0x0000541011117816 */ /* 0x000fc60000000014 */
[----:B------:R-:W1:Y:S01]  /*70c0*/  LDC R5, c[0x0][0x244] ;  /* 0x00009100ff057b82 */ /* 0x000e620000000800 */
[----:B------:R-:W-:Y:S02]  /*70d0*/  PRMT R18, R18, 0x5410, R21 ;  /* 0x0000541012127816 */ /* 0x000fe40000000015 */
[----:B------:R-:W-:Y:S02]  /*70e0*/  LOP3.LUT R33, R80, 0xffff, RZ, 0xc0, !PT ;  /* 0x0000ffff50217812 */ /* 0x000fe400078ec0ff */
[----:B------:R-:W-:Y:S02]  /*70f0*/  F2FP.SATFINITE.E4M3.F32.PACK_AB_MERGE_C R148, R149, R148, RZ ;  /* 0x000000949594723e */ /* 0x000fe400048070ff */
[--C-:B------:R-:W-:Y:S02]  /*7100*/  PRMT R61, R144, 0x3340, R33.reuse ;  /* 0x00003340903d7816 */ /* 0x100fe40000000021 */
[----:B------:R-:W-:Y:S02]  /*7110*/  SHF.R.U32.HI R33, RZ, 0x8, R33 ;  /* 0x00000008ff217819 */ /* 0x000fe40000011621 */
[----:B------:R-:W-:-:S02]  /*7120*/  F2FP.SATFINITE.E4M3.F32.PACK_AB_MERGE_C R114, R115, R114, RZ ;  /* 0x000000727372723e */ /* 0x000fc400048070ff */
[----:B------:R-:W-:Y:S02]  /*7130*/  LOP3.LUT R33, R33, 0xffff, RZ, 0xc0, !PT ;  /* 0x0000ffff21217812 */ /* 0x000fe400078ec0ff */
[----:B------:R-:W-:Y:S02]  /*7140*/  F2FP.SATFINITE.E4M3.F32.PACK_AB_MERGE_C R84, R85, R84, RZ ;  /* 0x000000545554723e */ /* 0x000fe400048070ff */
[----:B------:R-:W-:Y:S01]  /*7150*/  F2FP.SATFINITE.E4M3.F32.PACK_AB_MERGE_C R112, R113, R112, RZ ;  /* 0x000000707170723e */ /* 0x000fe200048070ff */
[----:B------:R-:W2:Y:S01]  /*7160*/  LDS.128 R36, [R0] ;  /* 0x0000000000247984 */ /* 0x000ea20000000c00 */
[----:B------:R-:W-:Y:S02]  /*7170*/  PRMT R76, R30, 0x3340, R33 ;  /* 0x000033401e4c7816 */ /* 0x000fe40000000021 */
[----:B------:R-:W-:Y:S01]  /*7180*/  LOP3.LUT R34, R34, 0xffff, RZ, 0xc0, !PT ;  /* 0x0000ffff22227812 */ /* 0x000fe200078ec0ff */
[----:B------:R-:W-:Y:S01]  /*7190*/  BAR.SYNC.DEFER_BLOCKING 0x0 ;  /* 0x0000000000007b1d */ /* 0x000fe20000010000 */
[----:B------:R-:W-:Y:S01]  /*71a0*/  LOP3.LUT R148, R148, 0xffff, RZ, 0xc0, !PT ;  /* 0x0000ffff94947812 */ /* 0x000fe200078ec0ff */
[----:B-1----:R-:W-:Y:S01]  /*71b0*/  IMAD R2, R6, R5, RZ ;  /* 0x0000000506027224 */ /* 0x002fe200078e02ff */
[----:B------:R-:W-:-:S02]  /*71c0*/  LOP3.LUT R114, R114, 0xffff, RZ, 0xc0, !PT ;  /* 0x0000ffff72727812 */ /* 0x000fc400078ec0ff */
[----:B------:R-:W-:Y:S01]  /*71d0*/  LOP3.LUT R33, R84, 0xffff, RZ, 0xc0, !PT ;  /* 0x0000ffff54217812 */ /* 0x000fe200078ec0ff */
[----:B------:R-:W-:Y:S01]  /*71e0*/  IMAD R5, R5, 0x80, R2 ;  /* 0x0000008005057824 */ /* 0x000fe200078e0202 */
[----:B------:R-:W-:Y:S02]  /*71f0*/  LOP3.LUT R35, R50, 0xffff, RZ, 0xc0, !PT ;  /* 0x0000ffff32237812 */ /* 0x000fe400078ec0ff */
[----:B------:R-:W-:Y:S02]  /*7200*/  LOP3.LUT R112, R112, 0xffff, RZ, 0xc0, !PT ;  /* 0x0000ffff70707812 */ /* 0x000fe400078ec0ff */
[----:B------:R-:W-:Y:S02]  /*7210*/  PRMT R55, R55, 0x3340, R34 ;  /* 0x0000334037377816 */ /* 0x000fe40000000022 */
[----:B------:R-:W-:Y:S02]  /*7220*/  PRMT R79, R114, 0x3340, R35 ;  /* 0x00003340724f7816 */ /* 0x000fe40000000023 */
[----:B------:R-:W-:-:S02]  /*7230*/  PRMT R65, R148, 0x3340, R33 ;  /* 0x0000334094417816 */ /* 0x000fc40000000021 */
[----:B------:R-:W-:Y:S02]  /*7240*/  PRMT R77, R146, 0x3340, R29 ;  /* 0x00003340924d7816 */ /* 0x000fe4000000001d */
[----:B------:R-:W-:Y:S02]  /*7250*/  SHF.R.U32.HI R30, RZ, 0x8, R112 ;  /* 0x00000008ff1e7819 */ /* 0x000fe40000011670 */
[--C-:B------:R-:W-:Y:S02]  /*7260*/  PRMT R78, R112, 0x3340, R31.reuse ;  /* 0x00003340704e7816 */ /* 0x100fe4000000001f */
[----:B------:R-:W-:Y:S01]  /*7270*/  SHF.R.U32.HI R34, RZ, 0x8, R31 ;  /* 0x00000008ff227819 */ /* 0x000fe2000001161f */
[----:B------:R-:W-:Y:S01]  /*7280*/  STSM.16.M88.4 [R9], R16 ;  /* 0x0000001009007844 */ /* 0x000fe20000000200 */
[----:B------:R-:W-:Y:S02]  /*7290*/  SHF.R.U32.HI R35, RZ, 0x8, R35 ;  /* 0x00000008ff237819 */ /* 0x000fe40000011623 */
[----:B------:R-:W-:Y:S01]  /*72a0*/  SHF.R.U32.HI R33, RZ, 0x8, R33 ;  /* 0x00000008ff217819 */ /* 0x000fe20000011621 */
[----:B------:R-:W-:Y:S01]  /*72b0*/  BAR.SYNC.DEFER_BLOCKING 0x0 ;  /* 0x0000000000007b1d */ /* 0x000fe20000010000 */
[----:B------:R-:W-:-:S02]  /*72c0*/  SHF.R.U32.HI R31, RZ, 0x8, R114 ;  /* 0x00000008ff1f7819 */ /* 0x000fc40000011672 */
[----:B------:R-:W-:Y:S02]  /*72d0*/  SHF.R.U32.HI R29, RZ, 0x8, R148 ;  /* 0x00000008ff1d7819 */ /* 0x000fe40000011694 */
        /* <DEDUP_REMOVED lines=9> */
[----:B------:R-:W-:Y:S01]  /*7370*/  PRMT R20, R4, 0x5410, R23 ;  /* 0x0000541004147816 */ /* 0x000fe20000000017 */
[----:B------:R-:W1:Y:S01]  /*7380*/  LDS.128 R32, [R0] ;  /* 0x0000000000207984 */ /* 0x000e620000000c00 */
[----:B------:R-:W-:-:S02]  /*7390*/  PRMT R21, R25, 0x5410, R56 ;  /* 0x0000541019157816 */ /* 0x000fc40000000038 */
[----:B------:R-:W-:Y:S01]  /*73a0*/  PRMT R23, R27, 0x5410, R58 ;  /* 0x000054101b177816 */ /* 0x000fe2000000003a */
[----:B------:R-:W-:Y:S01]  /*73b0*/  BAR.SYNC.DEFER_BLOCKING 0x0 ;  /* 0x0000000000007b1d */ /* 0x000fe20000010000 */
[----:B------:R-:W-:Y:S02]  /*73c0*/  F2FP.SATFINITE.E4M3.F32.PACK_AB_MERGE_C R150, R151, R150, RZ ;  /* 0x000000969796723e */ /* 0x000fe400048070ff */
[----:B------:R-:W-:Y:S02]  /*73d0*/  F2FP.SATFINITE.E4M3.F32.PACK_AB_MERGE_C R116, R117, R116, RZ ;  /* 0x000000747574723e */ /* 0x000fe400048070ff */
[----:B------:R-:W-:Y:S02]  /*73e0*/  F2FP.SATFINITE.E4M3.F32.PACK_AB_MERGE_C R86, R87, R86, RZ ;  /* 0x000000565756723e */ /* 0x000fe400048070ff */
[----:B------:R-:W-:Y:S02]  /*73f0*/  F2FP.SATFINITE.E4M3.F32.PACK_AB_MERGE_C R118, R119, R118, RZ ;  /* 0x000000767776723e */ /* 0x000fe400048070ff */
[----:B------:R-:W-:-:S02]  /*7400*/  LOP3.LUT R150, R150, 0xffff, RZ, 0xc0, !PT ;  /* 0x0000ffff96967812 */ /* 0x000fc400078ec0ff */
[----:B------:R-:W-:Y:S02]  /*7410*/  LOP3.LUT R116, R116, 0xffff, RZ, 0xc0, !PT ;  /* 0x0000ffff74747812 */ /* 0x000fe400078ec0ff */
[----:B------:R-:W-:Y:S02]  /*7420*/  LOP3.LUT R11, R86, 0xffff, RZ, 0xc0, !PT ;  /* 0x0000ffff560b7812 */ /* 0x000fe400078ec0ff */
[----:B------:R-:W-:Y:S02]  /*7430*/  LOP3.LUT R29, R52, 0xffff, RZ, 0xc0, !PT ;  /* 0x0000ffff341d7812 */ /* 0x000fe400078ec0ff */
[----:B------:R-:W-:Y:S02]  /*7440*/  LOP3.LUT R118, R118, 0xffff, RZ, 0xc0, !PT ;  /* 0x0000ffff76767812 */ /* 0x000fe400078ec0ff */
[----:B------:R-:W-:Y:S02]  /*7450*/  LOP3.LUT R31, R54, 0xffff, RZ, 0xc0, !PT ;  /* 0x0000ffff361f7812 */ /* 0x000fe400078ec0ff */
[----:B------:R-:W-:-:S02]  /*7460*/  PRMT R81, R150, 0x3340, R11 ;  /* 0x0000334096517816 */ /* 0x000fc4000000000b */
[----:B------:R-:W-:Y:S01]  /*7470*/  SHF.R.U32.HI R28, RZ, 0x8, R11 ;  /* 0x00000008ff1c7819 */ /* 0x000fe2000001160b */
[----:B------:R-:W-:Y:S01]  /*7480*/  STSM.16.M88.4 [R9], R20 ;  /* 0x0000001409007844 */ /* 0x000fe20000000200 */
[--C-:B------:R-:W-:Y:S02]  /*7490*/  PRMT R82, R116, 0x3340, R29.reuse ;  /* 0x0000334074527816 */ /* 0x100fe4000000001d */
[----:B------:R-:W-:Y:S01]  /*74a0*/  SHF.R.U32.HI R29, RZ, 0x8, R29 ;  /* 0x00000008ff1d7819 */ /* 0x000fe2000001161d */
[----:B------:R-:W-:Y:S01]  /*74b0*/  BAR.SYNC.DEFER_BLOCKING 0x0 ;  /* 0x0000000000007b1d */ /* 0x000fe20000010000 */
[----:B------:R-:W-:Y:S02]  /*74c0*/  SHF.R.U32.HI R11, RZ, 0x8, R118 ;  /* 0x00000008ff0b7819 */ /* 0x000fe40000011676 */
[----:B------:R-:W-:Y:S02]  /*74d0*/  SHF.R.U32.HI R30, RZ, 0x8, R31 ;  /* 0x00000008ff1e7819 */ /* 0x000fe4000001161f */
[----:B------:R-:W-:-:S02]  /*74e0*/  SHF.R.U32.HI R3, RZ, 0x8, R150 ;  /* 0x00000008ff037819 */ /* 0x000fc40000011696 */
[----:B------:R-:W-:Y:S02]  /*74f0*/  SHF.R.U32.HI R10, RZ, 0x8, R116 ;  /* 0x00000008ff0a7819 */ /* 0x000fe40000011674 */
[----:B------:R-:W-:Y:S02]  /*7500*/  PRMT R83, R118, 0x3340, R31 ;  /* 0x0000334076537816 */ /* 0x000fe4000000001f */
[----:B------:R-:W-:Y:S02]  /*7510*/  LOP3.LUT R28, R28, 0xffff, RZ, 0xc0, !PT ;  /* 0x0000ffff1c1c7812 */ /* 0x000fe400078ec0ff */
[----:B------:R-:W-:Y:S02]  /*7520*/  LOP3.LUT R29, R29, 0xffff, RZ, 0xc0, !PT ;  /* 0x0000ffff1d1d7812 */ /* 0x000fe400078ec0ff */
[----:B------:R-:W-:Y:S02]  /*7530*/  LOP3.LUT R31, R11, 0xffff, RZ, 0xc0, !PT ;  /* 0x0000ffff0b1f7812 */ /* 0x000fe400078ec0ff */
[----:B------:R-:W-:-:S02]  /*7540*/  LOP3.LUT R30, R30, 0xffff, RZ, 0xc0, !PT ;  /* 0x0000ffff1e1e7812 */ /* 0x000fc400078ec0ff */
[----:B------:R-:W-:Y:S02]  /*7550*/  LOP3.LUT R3, R3, 0xffff, RZ, 0xc0, !PT ;  /* 0x0000ffff03037812 */ /* 0x000fe400078ec0ff */
[----:B------:R-:W-:Y:S02]  /*7560*/  LOP3.LUT R10, R10, 0xffff, RZ, 0xc0, !PT ;  /* 0x0000ffff0a0a7812 */ /* 0x000fe400078ec0ff */
[----:B------:R-:W-:Y:S02]  /*7570*/  PRMT R52, R3, 0x3340, R28 ;  /* 0x0000334003347816 */ /* 0x000fe4000000001c */
[----:B------:R-:W-:Y:S02]  /*7580*/  PRMT R11, R10, 0x3340, R29 ;  /* 0x000033400a0b7816 */ /* 0x000fe4000000001d */
[----:B------:R-:W-:Y:S02]  /*7590*/  PRMT R54, R31, 0x3340, R30 ;  /* 0x000033401f367816 */ /* 0x000fe4000000001e */
[----:B------:R-:W3:Y:S01]  /*75a0*/  LDS.128 R28, [R0] ;  /* 0x00000000001c7984 */ /* 0x000ee20000000c00 */
[----:B0-----:R-:W-:-:S02]  /*75b0*/  PRMT R12, R24, 0x5410, R41 ;  /* 0x00005410180c7816 */ /* 0x001fc40000000029 */
[----:B------:R-:W-:Y:S01]  /*75c0*/  PRMT R13, R43, 0x5410, R60 ;  /* 0x000054102b0d7816 */ /* 0x000fe2000000003c */
[----:B------:R-:W-:Y:S01]  /*75d0*/  BAR.SYNC.DEFER_BLOCKING 0x0 ;  /* 0x0000000000007b1d */ /* 0x000fe20000010000 */
        /* <DEDUP_REMOVED lines=11> */
[----:B------:R-:W-:Y:S01]  /*7690*/  PRMT R77, R77, 0x5410, R48 ;  /* 0x000054104d4d7816 */ /* 0x000fe20000000030 */
[----:B------:R-:W-:Y:S01]  /*76a0*/  STSM.16.M88.4 [R9], R12 ;  /* 0x0000000c09007844 */ /* 0x000fe20000000200 */
[----:B------:R-:W-:Y:S02]  /*76b0*/  PRMT R78, R78, 0x5410, R63 ;  /* 0x000054104e4e7816 */ /* 0x000fe4000000003f */
[----:B------:R-:W-:Y:S01]  /*76c0*/  PRMT R79, R79, 0x5410, R50 ;  /* 0x000054104f4f7816 */ /* 0x000fe20000000032 */
[----:B------:R-:W-:Y:S01]  /*76d0*/  BAR.SYNC.DEFER_BLOCKING 0x0 ;  /* 0x0000000000007b1d */ /* 0x000fe20000010000 */
[----:B------:R-:W-:Y:S02]  /*76e0*/  PRMT R80, R65, 0x5410, R80 ;  /* 0x0000541041507816 */ /* 0x000fe40000000050 */
[----:B------:R-:W-:Y:S02]  /*76f0*/  PRMT R81, R81, 0x5410, R52 ;  /* 0x0000541051517816 */ /* 0x000fe40000000034 */
[----:B------:R-:W-:-:S02]  /*7700*/  PRMT R82, R82, 0x5410, R11 ;  /* 0x0000541052527816 */ /* 0x000fc4000000000b */
[----:B------:R-:W-:Y:S02]  /*7710*/  PRMT R83, R83, 0x5410, R54 ;  /* 0x0000541053537816 */ /* 0x000fe40000000036 */
[----:B------:R-:W-:Y:S02]  /*7720*/  ISETP.GE.AND P1, PT, R6, UR6, PT ;  /* 0x0000000606007c0c */ /* 0x000fe4000bf26270 */
[C---:B------:R-:W-:Y:S02]  /*7730*/  IADD3 R3, P4, R2.reuse, UR4, RZ ;  /* 0x0000000402037c10 */ /* 0x040fe4000ff9e0ff */
[----:B------:R-:W-:Y:S02]  /*7740*/  ISETP.LT.AND P1, PT, R7, UR31, !P1 ;  /* 0x0000001f07007c0c */ /* 0x000fe4000cf21270 */
[----:B------:R-:W-:Y:S02]  /*7750*/  LEA.HI.X.SX32 R2, R2, UR5, 0x1, P4 ;  /* 0x0000000502027c11 */ /* 0x000fe4000a0f0eff */
[----:B------:R-:W-:Y:S01]  /*7760*/  IADD3 R4, P5, R5, UR4, RZ ;  /* 0x0000000405047c10 */ /* 0x000fe2000ffbe0ff */
[----:B------:R-:W-:Y:S01]  /*7770*/  ULDC UR4, c[0x0][0x22c] ;  /* 0x00008b0000047ab9 */ /* 0x000fe20000000800 */
[----:B--2---:R-:W-:-:S02]  /*7780*/  PRMT R49, R36, 0x7771, RZ ;  /* 0x0000777124317816 */ /* 0x004fc400000000ff */
[----:B------:R-:W-:Y:S02]  /*7790*/  LEA.HI.X.SX32 R5, R5, UR5, 0x1, P5 ;  /* 0x0000000505057c11 */ /* 0x000fe4000a8f0eff */
[----:B------:R-:W-:Y:S01]  /*77a0*/  ISETP.LT.AND P5, PT, R6, UR22, !P2 ;  /* 0x0000001606007c0c */ /* 0x000fe2000d7a1270 */
[----:B------:R-:W0:Y:S01]  /*77b0*/  LDS.128 R24, [R0] ;  /* 0x0000000000187984 */ /* 0x000e220000000c00 */
[C---:B------:R-:W-:Y:S01]  /*77c0*/  PRMT R47, R36.reuse, 0x7772, RZ ;  /* 0x00007772242f7816 */ /* 0x040fe200000000ff */
[----:B------:R-:W-:Y:S06]  /*77d0*/  BAR.SYNC.DEFER_BLOCKING 0x0 ;  /* 0x0000000000007b1d */ /* 0x000fec0000010000 */
[----:B------:R2:W-:Y:S02]  /*77e0*/  STSM.16.M88.4 [R9], R40 ;  /* 0x0000002809007844 */ /* 0x0005e40000000200 */
[----:B------:R-:W-:Y:S01]  /*77f0*/  BAR.SYNC.DEFER_BLOCKING 0x0 ;  /* 0x0000000000007b1d */ /* 0x000fe20000010000 */
[----:B--2---:R-:W-:Y:S01]  /*7800*/  IMAD R40, R7, UR26, RZ ;  /* 0x0000001a07287c24 */ /* 0x004fe2000f8e02ff */
[----:B------:R-:W-:-:S03]  /*7810*/  PRMT R43, R36, 0x7770, RZ ;  /* 0x00007770242b7816 */ /* 0x000fc600000000ff */
[C---:B------:R-:W-:Y:S01]  /*7820*/  VIADD R42, R40.reuse, UR26 ;  /* 0x0000001a282a7c36 */ /* 0x040fe20008000000 */
[----:B------:R-:W-:Y:S02]  /*7830*/  SHF.R.S32.HI R41, RZ, 0x1f, R40 ;  /* 0x0000001fff297819 */ /* 0x000fe40000011428 */
[----:B------:R-:W-:Y:S01]  /*7840*/  IADD3 R10, P4, R40, R3, RZ ;  /* 0x00000003280a7210 */ /* 0x000fe20007f9e0ff */
[----:B------:R-:W-:Y:S01]  /*7850*/  VIADD R46, R42, UR26 ;  /* 0x0000001a2a2e7c36 */ /* 0x000fe20008000000 */
[----:B------:R-:W-:Y:S01]  /*7860*/  SHF.R.S32.HI R45, RZ, 0x1f, R42 ;  /* 0x0000001fff2d7819 */ /* 0x000fe2000001142a */
[----:B------:R-:W2:Y:S02]  /*7870*/  LDS.128 R20, [R0] ;  /* 0x0000000000147984 */ /* 0x000ea40000000c00 */
[----:B------:R-:W-:Y:S01]  /*7880*/  IMAD.X R11, R41, 0x1, R2, P4 ;  /* 0x00000001290b7824 */ /* 0x000fe200020e0602 */
[----:B------:R-:W-:Y:S01]  /*7890*/  BAR.SYNC.DEFER_BLOCKING 0x0 ;  /* 0x0000000000007b1d */ /* 0x000fe20000010000 */
[----:B------:R-:W-:-:S02]  /*78a0*/  ISETP.GE.AND P4, PT, R7, UR7, PT ;  /* 0x0000000707007c0c */ /* 0x000fc4000bf86270 */
[----:B------:R-:W-:Y:S02]  /*78b0*/  SHF.R.S32.HI R48, RZ, 0x1f, R46 ;  /* 0x0000001fff307819 */ /* 0x000fe4000001142e */
[----:B------:R-:W-:Y:S01]  /*78c0*/  ISETP.LT.AND P4, PT, R8, UR24, !P4 ;  /* 0x0000001808007c0c */ /* 0x000fe2000e781270 */
[----:B------:R-:W-:Y:S01]  /*78d0*/  ULDC.64 UR6, c[0x0][0x228] ;  /* 0x00008a0000067ab9 */ /* 0x000fe20000000a00 */
[----:B------:R-:W-:Y:S01]  /*78e0*/  STSM.16.M88.4 [R9], R72 ;  /* 0x0000004809007844 */ /* 0x000fe20000000200 */
[----:B------:R-:W-:Y:S06]  /*78f0*/  BAR.SYNC.DEFER_BLOCKING 0x0 ;  /* 0x0000000000007b1d */ /* 0x000fec0000010000 */
[----:B------:R-:W4:Y:S02]  /*7900*/  LDS.128 R16, [R0] ;  /* 0x0000000000107984 */ /* 0x000f240000000c00 */
[----:B------:R-:W-:Y:S06]  /*7910*/  BAR.SYNC.DEFER_BLOCKING 0x0 ;  /* 0x0000000000007b1d */ /* 0x000fec0000010000 */
[----:B------:R-:W-:Y:S02]  /*7920*/  STSM.16.M88.4 [R9], R76 ;  /* 0x0000004c09007844 */ /* 0x000fe40000000200 */
[----:B------:R-:W-:Y:S06]  /*7930*/  BAR.SYNC.DEFER_BLOCKING 0x0 ;  /* 0x0000000000007b1d */ /* 0x000fec0000010000 */
[----:B------:R-:W5:Y:S02]  /*7940*/  LDS.128 R12, [R0] ;  /* 0x00000000000c7984 */ /* 0x000f640000000c00 */
[----:B------:R-:W-:Y:S06]  /*7950*/  BAR.SYNC.DEFER_BLOCKING 0x0 ;  /* 0x0000000000007b1d */ /* 0x000fec0000010000 */
[----:B------:R1:W-:Y:S02]  /*7960*/  STSM.16.M88.4 [R9], R80 ;  /* 0x0000005009007844 */ /* 0x0003e40000000200 */
[----:B------:R-:W-:Y:S01]  /*7970*/  BAR.SYNC.DEFER_BLOCKING 0x0 ;  /* 0x0000000000007b1d */ /* 0x000fe20000010000 */
[----:B-1----:R-:W-:-:S05]  /*7980*/  VIADD R9, R7, 0x3 ;  /* 0x0000000307097836 */ /* 0x002fca0000000000 */
[----:B------:R1:W-:Y:S01]  /*7990*/  @P1 STG.E.U8 desc[UR14][R10.64], R43 ;  /* 0x0000002b0a001986 */ /* 0x0003e2000c10110e */
[----:B------:R-:W-:-:S05]  /*79a0*/  IADD3 R40, P1, R40, R4, RZ ;  /* 0x0000000428287210 */ /* 0x000fca0007f3e0ff */
[----:B------:R-:W-:Y:S01]  /*79b0*/  IMAD.X R41, R41, 0x1, R5, P1 ;  /* 0x0000000129297824 */ /* 0x000fe200008e0605 */
[----:B------:R-:W-:Y:S01]  /*79c0*/  ISETP.GE.AND P1, PT, R9, UR4, PT ;  /* 0x0000000409007c0c */ /* 0x000fe2000bf26270 */
[----:B------:R-:W-:Y:S01]  /*79d0*/  VIADD R9, R7, 0x4 ;  /* 0x0000000407097836 */ /* 0x000fe20000000000 */
[----:B------:R-:W-:Y:S02]  /*79e0*/  ULDC UR4, c[0x0][0x22c] ;  /* 0x00008b0000047ab9 */ /* 0x000fe40000000800 */
[----:B------:R3:W-:Y:S01]  /*79f0*/  @P4 STG.E.U8 desc[UR14][R40.64], R49 ;  /* 0x0000003128004986 */ /* 0x0007e2000c10110e */
[-C--:B-1----:R-:W-:Y:S02]  /*7a00*/  IADD3 R10, P6, R42, R3.reuse, RZ ;  /* 0x000000032a0a7210 */ /* 0x082fe40007fde0ff */
[----:B------:R-:W-:Y:S02]  /*7a10*/  ISETP.LT.AND P4, PT, R8, UR20, !P2 ;  /* 0x0000001408007c0c */ /* 0x000fe4000d781270 */
[----:B------:R-:W-:Y:S01]  /*7a20*/  IADD3 R42, P2, R42, R4, RZ ;  /* 0x000000042a2a7210 */ /* 0x000fe20007f5e0ff */
[----:B------:R-:W-:Y:S01]  /*7a30*/  IMAD.X R11, R45, 0x1, R2, P6 ;  /* 0x000000012d0b7824 */ /* 0x000fe200030e0602 */
[----:B------:R-:W-:-:S03]  /*7a40*/  IADD3 R44, P6, R46, R3, RZ ;  /* 0x000000032e2c7210 */ /* 0x000fc60007fde0ff */
[----:B------:R-:W-:Y:S01]  /*7a50*/  IMAD.X R43, R45, 0x1, R5, P2 ;  /* 0x000000012d2b7824 */ /* 0x000fe200010e0605 */
[----:B------:R1:W-:Y:S01]  /*7a60*/  @P5 STG.E.U8 desc[UR14][R10.64], R47 ;  /* 0x0000002f0a005986 */ /* 0x0003e2000c10110e */
[----:B------:R-:W-:Y:S01]  /*7a70*/  ISETP.LT.AND P5, PT, R6, UR18, !P3 ;  /* 0x0000001206007c0c */ /* 0x000fe2000dfa1270 */
[----:B------:R-:W-:Y:S01]  /*7a80*/  IMAD.X R45, R48, 0x1, R2, P6 ;  /* 0x00000001302d7824 */ /* 0x000fe200030e0602 */
[----:B---3--:R-:W-:Y:S01]  /*7a90*/  PRMT R49, R36, 0x7773, RZ ;  /* 0x0000777324317816 */ /* 0x008fe200000000ff */
[----:B------:R-:W-:Y:S01]  /*7aa0*/  VIADD R36, R46, UR26 ;  /* 0x0000001a2e247c36 */ /* 0x000fe20008000000 */
[----:B------:R-:W-:Y:S01]  /*7ab0*/  ISETP.GE.AND P2, PT, R9, UR4, PT ;  /* 0x0000000409007c0c */ /* 0x000fe2000bf46270 */
[----:B------:R-:W-:Y:S01]  /*7ac0*/  VIADD R9, R7, 0x5 ;  /* 0x0000000507097836 */ /* 0x000fe20000000000 */
[----:B------:R-:W-:Y:S01]  /*7ad0*/  ULDC UR4, c[0x0][0x22c] ;  /* 0x00008b0000047ab9 */ /* 0x000fe20000000800 */
[----:B------:R3:W-:Y:S01]  /*7ae0*/  @P4 STG.E.U8 desc[UR14][R42.64], R49 ;  /* 0x000000312a004986 */ /* 0x0007e2000c10110e */
[----:B------:R-:W-:-:S02]  /*7af0*/  ISETP.LT.AND P4, PT, R8, UR16, !P3 ;  /* 0x0000001008007c0c */ /* 0x000fc4000df81270 */
[----:B------:R-:W-:Y:S02]  /*7b00*/  IADD3 R40, P6, R36, R3, RZ ;  /* 0x0000000324287210 */ /* 0x000fe40007fde0ff */
[----:B-1----:R-:W-:Y:S02]  /*7b10*/  PRMT R47, R37, 0x7770, RZ ;  /* 0x00007770252f7816 */ /* 0x002fe400000000ff */
[----:B------:R-:W-:Y:S02]  /*7b20*/  IADD3 R10, P3, R46, R4, RZ ;  /* 0x000000042e0a7210 */ /* 0x000fe40007f7e0ff */
[----:B------:R-:W-:Y:S01]  /*7b30*/  SHF.R.S32.HI R46, RZ, 0x1f, R36 ;  /* 0x0000001fff2e7819 */ /* 0x000fe20000011424 */
[----:B------:R1:W-:Y:S01]  /*7b40*/  @P5 STG.E.U8 desc[UR14][R44.64], R47 ;  /* 0x0000002f2c005986 */ /* 0x0003e2000c10110e */
[----:B------:R-:W-:Y:S01]  /*7b50*/  ISETP.LT.AND P5, PT, R6, UR12, !P1 ;  /* 0x0000000c06007c0c */ /* 0x000fe2000cfa1270 */
[----:B------:R-:W-:Y:S01]  /*7b60*/  IMAD.X R11, R48, 0x1, R5, P3 ;  /* 0x00000001300b7824 */ /* 0x000fe200018e0605 */
[----:B------:R-:W-:Y:S01]  /*7b70*/  ISETP.GE.AND P3, PT, R9, UR4, PT ;  /* 0x0000000409007c0c */ /* 0x000fe2000bf66270 */
[----:B------:R-:W-:Y:S01]  /*7b80*/  IMAD.X R41, R46, 0x1, R2, P6 ;  /* 0x000000012e297824 */ /* 0x000fe200030e0602 */
[----:B------:R-:W-:Y:S01]  /*7b90*/  ULDC UR4, c[0x0][0x22c] ;  /* 0x00008b0000047ab9 */ /* 0x000fe20000000800 */
[----:B------:R-:W-:Y:S01]  /*7ba0*/  VIADD R9, R7, 0x6 ;  /* 0x0000000607097836 */ /* 0x000fe20000000000 */
[----:B---3--:R-:W-:-:S02]  /*7bb0*/  PRMT R49, R38, 0x7771, RZ ;  /* 0x0000777126317816 */ /* 0x008fc400000000ff */
[C---:B-1----:R-:W-:Y:S01]  /*7bc0*/  PRMT R47, R37.reuse, 0x7771, RZ ;  /* 0x00007771252f7816 */ /* 0x042fe200000000ff */
[----:B------:R-:W-:Y:S01]  /*7bd0*/  VIADD R44, R36, UR26 ;  /* 0x0000001a242c7c36 */ /* 0x000fe20008000000 */
[----:B------:R-:W-:-:S03]  /*7be0*/  PRMT R45, R37, 0x7772, RZ ;  /* 0x00007772252d7816 */ /* 0x000fc600000000ff */
[----:B------:R1:W-:Y:S01]  /*7bf0*/  @P4 STG.E.U8 desc[UR14][R10.64], R47 ;  /* 0x0000002f0a004986 */ /* 0x0003e2000c10110e */
[----:B------:R-:W-:Y:S01]  /*7c00*/  ISETP.LT.AND P4, PT, R8, UR10, !P1 ;  /* 0x0000000a08007c0c */ /* 0x000fe2000cf81270 */
[----:B------:R-:W-:Y:S01]  /*7c10*/  ULDC UR10, c[0x0][0x228] ;  /* 0x00008a00000a7ab9 */ /* 0x000fe20000000800 */
[----:B------:R-:W-:Y:S01]  /*7c20*/  IADD3 R42, P1, R36, R4, RZ ;  /* 0x00000004242a7210 */ /* 0x000fe20007f3e0ff */
[----:B------:R3:W-:Y:S01]  /*7c30*/  @P5 STG.E.U8 desc[UR14][R40.64], R45 ;  /* 0x0000002d28005986 */ /* 0x0007e2000c10110e */
[----:B------:R-:W-:Y:S01]  /*7c40*/  ISETP.LT.AND P5, PT, R6, UR8, !P2 ;  /* 0x0000000806007c0c */ /* 0x000fe2000d7a1270 */
[----:B------:R-:W-:Y:S01]  /*7c50*/  ULDC UR8, c[0x0][0x228] ;  /* 0x00008a0000087ab9 */ /* 0x000fe20000000800 */
[----:B------:R-:W-:Y:S01]  /*7c60*/  SHF.R.S32.HI R48, RZ, 0x1f, R44 ;  /* 0x0000001fff307819 */ /* 0x000fe2000001142c */
[----:B------:R-:W-:Y:S01]  /*7c70*/  IMAD.X R43, R46, 0x1, R5, P1 ;  /* 0x000000012e2b7824 */ /* 0x000fe200008e0605 */
[----:B------:R-:W-:Y:S02]  /*7c80*/  IADD3 R36, P6, R44, R3, RZ ;  /* 0x000000032c247210 */ /* 0x000fe40007fde0ff */
[----:B------:R-:W-:Y:S01]  /*7c90*/  ISETP.GE.AND P1, PT, R9, UR4, PT ;  /* 0x0000000409007c0c */ /* 0x000fe2000bf26270 */
[----:B------:R-:W-:Y:S01]  /*7ca0*/  ULDC.64 UR4, c[0x0][0x228] ;  /* 0x00008a0000047ab9 */ /* 0x000fe20000000a00 */
[----:B-1----:R-:W-:Y:S01]  /*7cb0*/  PRMT R47, R38, 0x7770, RZ ;  /* 0x00007770262f7816 */ /* 0x002fe200000000ff */
[----:B------:R-:W-:Y:S01]  /*7cc0*/  VIADD R9, R7, 0x7 ;  /* 0x0000000707097836 */ /* 0x000fe20000000000 */
[----:B---3--:R-:W-:Y:S01]  /*7cd0*/  PRMT R41, R37, 0x7773, RZ ;  /* 0x0000777325297816 */ /* 0x008fe200000000ff */
[----:B------:R-:W-:-:S02]  /*7ce0*/  IMAD.X R37, R48, 0x1, R2, P6 ;  /* 0x0000000130257824 */ /* 0x000fc400030e0602 */
[----:B------:R-:W-:Y:S02]  /*7cf0*/  VIADD R45, R44, UR26 ;  /* 0x0000001a2c2d7c36 */ /* 0x000fe40008000000 */
        /* <DEDUP_REMOVED lines=9> */
[----:B------:R-:W-:-:S02]  /*7d90*/  IADD3 R40, P6, R45, R3, RZ ;  /* 0x000000032d287210 */ /* 0x000fc40007fde0ff */
[----:B------:R-:W-:Y:S01]  /*7da0*/  ISETP.GE.AND P2, PT, R9, UR4, PT ;  /* 0x0000000409007c0c */ /* 0x000fe2000bf46270 */
[----:B------:R-:W-:Y:S01]  /*7db0*/  VIADD R9, R7, 0x8 ;  /* 0x0000000807097836 */ /* 0x000fe20000000000 */
[----:B-1----:R-:W-:Y:S01]  /*7dc0*/  PRMT R43, R38, 0x7773, RZ ;  /* 0x00007773262b7816 */ /* 0x002fe200000000ff */
[----:B------:R-:W-:Y:S01]  /*7dd0*/  IMAD.X R41, R44, 0x1, R2, P6 ;  /* 0x000000012c297824 */ /* 0x000fe200030e0602 */
[----:B------:R1:W-:Y:S01]  /*7de0*/  @P4 STG.E.U8 desc[UR14][R10.64], R49 ;  /* 0x000000310a004986 */ /* 0x0003e2000c10110e */
[----:B---3--:R-:W-:Y:S01]  /*7df0*/  PRMT R47, R38, 0x7772, RZ ;  /* 0x00007772262f7816 */ /* 0x008fe200000000ff */
[----:B------:R-:W-:Y:S01]  /*7e00*/  ULDC UR4, c[0x0][0x22c] ;  /* 0x00008b0000047ab9 */ /* 0x000fe20000000800 */
[----:B------:R-:W-:Y:S02]  /*7e10*/  ISETP.LT.AND P4, PT, R8, UR28, !P3 ;  /* 0x0000001c08007c0c */ /* 0x000fe4000df81270 */
[C---:B------:R-:W-:Y:S01]  /*7e20*/  IADD3 R36, P3, R45.reuse, R4, RZ ;  /* 0x000000042d247210 */ /* 0x040fe20007f7e0ff */
[----:B------:R-:W-:Y:S01]  /*7e30*/  VIADD R45, R45, UR26 ;  /* 0x0000001a2d2d7c36 */ /* 0x000fe20008000000 */
[----:B------:R3:W-:Y:S01]  /*7e40*/  @P5 STG.E.U8 desc[UR14][R40.64], R47 ;  /* 0x0000002f28005986 */ /* 0x0007e2000c10110e */
[----:B------:R-:W-:-:S02]  /*7e50*/  ISETP.LT.AND P5, PT, R6, UR30, !P1 ;  /* 0x0000001e06007c0c */ /* 0x000fc4000cfa1270 */
[----:B------:R-:W-:Y:S01]  /*7e60*/  IMAD.X R37, R44, 0x1, R5, P3 ;  /* 0x000000012c257824 */ /* 0x000fe200018e0605 */
[----:B------:R-:W-:Y:S02]  /*7e70*/  SHF.R.S32.HI R38, RZ, 0x1f, R45 ;  /* 0x0000001fff267819 */ /* 0x000fe4000001142d */
[----:B-1----:R-:W-:Y:S02]  /*7e80*/  IADD3 R10, P6, R45, R3, RZ ;  /* 0x000000032d0a7210 */ /* 0x002fe40007fde0ff */
[----:B------:R-:W-:Y:S01]  /*7e90*/  ISETP.GE.AND P3, PT, R9, UR4, PT ;  /* 0x0000000409007c0c */ /* 0x000fe2000bf66270 */
[----:B------:R-:W-:Y:S01]  /*7ea0*/  VIADD R9, R7, 0x9 ;  /* 0x0000000907097836 */ /* 0x000fe20000000000 */
[----:B------:R-:W-:Y:S01]  /*7eb0*/  PRMT R49, R39, 0x7770, RZ ;  /* 0x0000777027317816 */ /* 0x000fe200000000ff */
[----:B------:R-:W-:Y:S01]  /*7ec0*/  IMAD.X R11, R38, 0x1, R2, P6 ;  /* 0x00000001260b7824 */ /* 0x000fe200030e0602 */
[----:B------:R-:W-:Y:S01]  /*7ed0*/  ULDC UR4, c[0x0][0x22c] ;  /* 0x00008b0000047ab9 */ /* 0x000fe20000000800 */
[----:B------:R1:W-:Y:S01]  /*7ee0*/  @P4 STG.E.U8 desc[UR14][R36.64], R43 ;  /* 0x0000002b24004986 */ /* 0x0003e2000c10110e */
[----:B------:R-:W-:Y:S01]  /*7ef0*/  ISETP.GE.AND P4, PT, R9, UR4, PT ;  /* 0x0000000409007c0c */ /* 0x000fe2000bf86270 */
[----:B------:R-:W-:Y:S01]  /*7f00*/  ULDC UR4, c[0x0][0x228] ;  /* 0x00008a0000047ab9 */ /* 0x000fe20000000800 */
[C---:B---3--:R-:W-:Y:S01]  /*7f10*/  IADD3 R40, P6, R45.reuse, R4, RZ ;  /* 0x000000042d287210 */ /* 0x048fe20007fde0ff */
[----:B------:R-:W-:Y:S01]  /*7f20*/  VIADD R45, R45, UR26 ;  /* 0x0000001a2d2d7c36 */ /* 0x000fe20008000000 */
[----:B------:R-:W-:Y:S01]  /*7f30*/  ISETP.LT.AND P1, PT, R8, UR6, !P1 ;  /* 0x0000000608007c0c */ /* 0x000fe2000cf21270 */
[----:B------:R3:W-:Y:S01]  /*7f40*/  @P5 STG.E.U8 desc[UR14][R10.64], R49 ;  /* 0x000000310a005986 */ /* 0x0007e2000c10110e */
[----:B------:R-:W-:Y:S01]  /*7f50*/  ISETP.LT.AND P5, PT, R6, UR4, !P2 ;  /* 0x0000000406007c0c */ /* 0x000fe2000d7a1270 */
[----:B------:R-:W-:Y:S01]  /*7f60*/  IMAD.X R41, R38, 0x1, R5, P6 ;  /* 0x0000000126297824 */ /* 0x000fe200030e0605 */
[C---:B------:R-:W-:Y:S01]  /*7f70*/  PRMT R47, R39.reuse, 0x7773, RZ ;  /* 0x00007773272f7816 */ /* 0x040fe200000000ff */
[----:B------:R-:W-:Y:S01]  /*7f80*/  ULDC UR4, c[0x0][0x228] ;  /* 0x00008a0000047ab9 */ /* 0x000fe20000000800 */
[C---:B------:R-:W-:Y:S01]  /*7f90*/  PRMT R9, R39.reuse, 0x7771, RZ ;  /* 0x0000777127097816 */ /* 0x040fe200000000ff */
[----:B------:R-:W-:Y:S01]  /*7fa0*/  ULDC UR6, c[0x0][0x228] ;  /* 0x00008a0000067ab9 */ /* 0x000fe20000000800 */
[----:B-1----:R-:W-:Y:S01]  /*7fb0*/  PRMT R43, R39, 0x7772, RZ ;  /* 0x00007772272b7816 */ /* 0x002fe200000000ff */
[----:B------:R-:W-:Y:S01]  /*7fc0*/  VIADD R42, R45, UR26 ;  /* 0x0000001a2d2a7c36 */ /* 0x000fe20008000000 */
[----:B------:R-:W-:-:S02]  /*7fd0*/  SHF.R.S32.HI R39, RZ, 0x1f, R45 ;  /* 0x0000001fff277819 */ /* 0x000fc4000001142d */
[CC--:B------:R-:W-:Y:S01]  /*7fe0*/  IADD3 R36, P6, R45.reuse, R3.reuse, RZ ;  /* 0x000000032d247210 */ /* 0x0c0fe20007fde0ff */
[----:B------:R1:W-:Y:S01]  /*7ff0*/  @P1 STG.E.U8 desc[UR14][R40.64], R9 ;  /* 0x0000000928001986 */ /* 0x0003e2000c10110e */
[----:B------:R-:W-:Y:S01]  /*8000*/  ISETP.LT.AND P2, PT, R8, UR4, !P2 ;  /* 0x0000000408007c0c */ /* 0x000fe2000d741270 */
[----:B------:R-:W-:Y:S01]  /*8010*/  ULDC UR4, c[0x0][0x22c] ;  /* 0x00008b0000047ab9 */ /* 0x000fe20000000800 */
[----:B---3--:R-:W-:Y:S01]  /*8020*/  IADD3 R10, P1, R45, R4, RZ ;  /* 0x000000042d0a7210 */ /* 0x008fe20007f3e0ff */
[C---:B------:R-:W-:Y:S01]  /*8030*/  IMAD.X R37, R39.reuse, 0x1, R2, P6 ;  /* 0x0000000127257824 */ /* 0x040fe200030e0602 */
[----:B------:R-:W-:Y:S01]  /*8040*/  ISETP.LT.AND P6, PT, R6, UR6, !P3 ;  /* 0x0000000606007c0c */ /* 0x000fe2000dfc1270 */
[----:B------:R-:W-:Y:S01]  /*8050*/  ULDC UR6, c[0x0][0x228] ;  /* 0x00008a0000067ab9 */ /* 0x000fe20000000800 */
[----:B------:R-:W-:Y:S01]  /*8060*/  SHF.R.S32.HI R44, RZ, 0x1f, R42 ;  /* 0x0000001fff2c7819 */ /* 0x000fe2000001142a */
[----:B------:R-:W-:Y:S01]  /*8070*/  IMAD.X R11, R39, 0x1, R5, P1 ;  /* 0x00000001270b7824 */ /* 0x000fe200008e0605 */
[----:B------:R3:W-:Y:S01]  /*8080*/  @P5 STG.E.U8 desc[UR14][R36.64], R43 ;  /* 0x0000002b24005986 */ /* 0x0007e2000c10110e */
[----:B------:R-:W-:Y:S01]  /*8090*/  IADD3 R38, P5, R42, R3, RZ ;  /* 0x000000032a267210 */ /* 0x000fe20007fbe0ff */
[----:B-1----:R-:W-:Y:S01]  /*80a0*/  VIADD R9, R7, 0xa ;  /* 0x0000000a07097836 */ /* 0x002fe20000000000 */
[----:B------:R-:W-:-:S02]  /*80b0*/  PRMT R45, R32, 0x7770, RZ ;  /* 0x00007770202d7816 */ /* 0x000fc400000000ff */
[----:B------:R1:W-:Y:S01]  /*80c0*/  @P2 STG.E.U8 desc[UR14][R10.64], R47 ;  /* 0x0000002f0a002986 */ /* 0x0003e2000c10110e */
[----:B------:R-:W-:Y:S01]  /*80d0*/  IMAD.X R39, R44, 0x1, R2, P5 ;  /* 0x000000012c277824 */ /* 0x000fe200028e0602 */
[----:B------:R-:W-:Y:S01]  /*80e0*/  ISETP.LT.AND P5, PT, R6, UR6, !P4 ;  /* 0x0000000606007c0c */ /* 0x000fe2000e7a1270 */
[----:B------:R-:W-:Y:S01]  /*80f0*/  ULDC UR6, c[0x0][0x228] ;  /* 0x00008a0000067ab9 */ /* 0x000fe20000000800 */
[----:B------:R-:W-:Y:S01]  /*8100*/  ISETP.GE.AND P1, PT, R9, UR4, PT ;  /* 0x0000000409007c0c */ /* 0x000fe2000bf26270 */
[----:B------:R-:W-:Y:S01]  /*8110*/  ULDC UR4, c[0x0][0x228] ;  /* 0x00008a0000047ab9 */ /* 0x000fe20000000800 */
[----:B------:R0:W-:Y:S01]  /*8120*/  @P6 STG.E.U8 desc[UR14][R38.64], R45 ;  /* 0x0000002d26006986 */ /* 0x0001e2000c10110e */
[----:B---3--:R-:W-:Y:S01]  /*8130*/  VIADD R43, R42, UR26 ;  /* 0x0000001a2a2b7c36 */ /* 0x008fe20008000000 */
[----:B------:R-:W-:Y:S01]  /*8140*/  ISETP.LT.AND P3, PT, R8, UR4, !P3 ;  /* 0x0000000408007c0c */ /* 0x000fe2000df61270 */
[----:B------:R-:W-:Y:S01]  /*8150*/  VIADD R9, R7, 0xb ;  /* 0x0000000b07097836 */ /* 0x000fe20000000000 */
[----:B------:R-:W-:Y:S01]  /*8160*/  IADD3 R36, P2, R42, R4, RZ ;  /* 0x000000042a247210 */ /* 0x000fe20007f5e0ff */
[----:B------:R-:W-:Y:S01]  /*8170*/  ULDC UR4, c[0x0][0x22c] ;  /* 0x00008b0000047ab9 */ /* 0x000fe20000000800 */
[----:B------:R-:W-:Y:S01]  /*8180*/  SHF.R.S32.HI R46, RZ, 0x1f, R43 ;  /* 0x0000001fff2e7819 */ /* 0x000fe2000001142b */
[C---:B------:R-:W-:Y:S01]  /*8190*/  VIADD R42, R43.reuse, UR26 ;  /* 0x0000001a2b2a7c36 */ /* 0x040fe20008000000 */
[----:B------:R-:W-:Y:S01]  /*81a0*/  IADD3 R40, P6, R43, R3, RZ ;  /* 0x000000032b287210 */ /* 0x000fe20007fde0ff */
[----:B------:R-:W-:Y:S01]  /*81b0*/  IMAD.X R37, R44, 0x1, R5, P2 ;  /* 0x000000012c257824 */ /* 0x000fe200010e0605 */
[----:B-1----:R-:W-:-:S02]  /*81c0*/  PRMT R47, R32, 0x7771, RZ ;  /* 0x00007771202f7816 */ /* 0x002fc400000000ff */
[----:B------:R-:W-:Y:S01]  /*81d0*/  ISETP.GE.AND P2, PT, R9, UR4, PT ;  /* 0x0000000409007c0c */ /* 0x000fe2000bf46270 */
[----:B------:R-:W-:Y:S01]  /*81e0*/  IMAD.X R41, R46, 0x1, R2, P6 ;  /* 0x000000012e297824 */ /* 0x000fe200030e0602 */
[----:B0-----:R-:W-:Y:S01]  /*81f0*/  PRMT R45, R32, 0x7772, RZ ;  /* 0x00007772202d7816 */ /* 0x001fe200000000ff */
[----:B------:R-:W-:Y:S01]  /*8200*/  ULDC UR4, c[0x0][0x228] ;  /* 0x00008a0000047ab9 */ /* 0x000fe20000000800 */
[----:B------:R-:W-:Y:S01]  /*8210*/  @P3 STG.E.U8 desc[UR14][R36.64], R47 ;  /* 0x0000002f24003986 */ /* 0x000fe2000c10110e */
[----:B------:R-:W-:Y:S01]  /*8220*/  ISETP.LT.AND P4, PT, R8, UR4, !P4 ;  /* 0x0000000408007c0c */ /* 0x000fe2000e781270 */
[----:B------:R-:W-:Y:S01]  /*8230*/  VIADD R9, R7, 0xc ;  /* 0x0000000c07097836 */ /* 0x000fe20000000000 */
[----:B------:R-:W-:Y:S01]  /*8240*/  IADD3 R10, P3, R43, R4, RZ ;  /* 0x000000042b0a7210 */ /* 0x000fe20007f7e0ff */
[----:B------:R0:W-:Y:S01]  /*8250*/  @P5 STG.E.U8 desc[UR14][R40.64], R45 ;  /* 0x0000002d28005986 */ /* 0x0001e2000c10110e */
[----:B------:R-:W-:Y:S01]  /*8260*/  ISETP.LT.AND P5, PT, R6, UR6, !P1 ;  /* 0x0000000606007c0c */ /* 0x000fe2000cfa1270 */
[----:B------:R-:W-:Y:S01]  /*8270*/  ULDC UR4, c[0x0][0x22c] ;  /* 0x00008b0000047ab9 */ /* 0x000fe20000000800 */
[----:B------:R-:W-:Y:S01]  /*8280*/  SHF.R.S32.HI R44, RZ, 0x1f, R42 ;  /* 0x0000001fff2c7819 */ /* 0x000fe2000001142a */
[----:B------:R-:W-:Y:S01]  /*8290*/  IMAD.X R11, R46, 0x1, R5, P3 ;  /* 0x000000012e0b7824 */ /* 0x000fe200018e0605 */
[----:B------:R-:W-:Y:S01]  /*82a0*/  IADD3 R38, P6, R42, R3, RZ ;  /* 0x000000032a267210 */ /* 0x000fe20007fde0ff */
[----:B------:R-:W-:Y:S01]  /*82b0*/  ULDC UR6, c[0x0][0x228] ;  /* 0x00008a0000067ab9 */ /* 0x000fe20000000800 */
[----:B------:R-:W-:Y:S01]  /*82c0*/  ISETP.GE.AND P3, PT, R9, UR4, PT ;  /* 0x0000000409007c0c */ /* 0x000fe2000bf66270 */
[----:B------:R-:W-:Y:S01]  /*82d0*/  ULDC UR4, c[0x0][0x228] ;  /* 0x00008a0000047ab9 */ /* 0x000fe20000000800 */
[----:B------:R-:W-:Y:S01]  /*82e0*/  PRMT R43, R33, 0x7770, RZ ;  /* 0x00007770212b7816 */ /* 0x000fe200000000ff */
[----:B------:R-:W-:Y:S01]  /*82f0*/  IMAD.X R39, R44, 0x1, R2, P6 ;  /* 0x000000012c277824 */ /* 0x000fe200030e0602 */
[----:B0-----:R-:W-:Y:S01]  /*8300*/  PRMT R45, R32, 0x7773, RZ ;  /* 0x00007773202d7816 */ /* 0x001fe200000000ff */
[----:B------:R-:W-:-:S02]  /*8310*/  VIADD R32, R42, UR26 ;  /* 0x0000001a2a207c36 */ /* 0x000fc40008000000 */
[----:B------:R-:W-:Y:S02]  /*8320*/  VIADD R9, R7, 0xd ;  /* 0x0000000d07097836 */ /* 0x000fe40000000000 */
        /* <DEDUP_REMOVED lines=11> */
[----:B------:R-:W-:Y:S01]  /*83e0*/  ULDC UR4, c[0x0][0x228] ;  /* 0x00008a0000047ab9 */ /* 0x000fe20000000800 */
[----:B------:R-:W-:Y:S01]  /*83f0*/  VIADD R9, R7, 0xe ;  /* 0x0000000e07097836 */ /* 0x000fe20000000000 */
[----:B0-----:R-:W-:Y:S01]  /*8400*/  PRMT R45, R34, 0x7771, RZ ;  /* 0x00007771222d7816 */ /* 0x001fe200000000ff */
[----:B------:R-:W-:Y:S01]  /*8410*/  IMAD.X R41, R42, 0x1, R2, P6 ;  /* 0x000000012a297824 */ /* 0x000fe200030e0602 */
        /* <DEDUP_REMOVED lines=14> */
[----:B------:R-:W-:Y:S01]  /*8500*/  ULDC UR4, c[0x0][0x228] ;  /* 0x00008a0000047ab9 */ /* 0x000fe20000000800 */
[----:B0-----:R-:W-:Y:S01]  /*8510*/  PRMT R43, R33, 0x7773, RZ ;  /* 0x00007773212b7816 */ /* 0x001fe200000000ff */
[----:B------:R-:W-:Y:S01]  /*8520*/  IMAD.X R33, R44, 0x1, R2, P6 ;  /* 0x000000012c217824 */ /* 0x000fe200030e0602 */
[----:B-1----:R-:W-:Y:S01]  /*8530*/  PRMT R41, R34, 0x7770, RZ ;  /* 0x0000777022297816 */ /* 0x002fe200000000ff */
[----:B------:R-:W-:-:S02]  /*8540*/  VIADD R39, R38, UR26 ;  /* 0x0000001a26277c36 */ /* 0x000fc40008000000 */
[----:B------:R0:W-:Y:S01]  /*8550*/  @P4 STG.E.U8 desc[UR14][R10.64], R43 ;  /* 0x0000002b0a004986 */ /* 0x0001e2000c10110e */
[----:B------:R-:W-:Y:S01]  /*8560*/  ISETP.LT.AND P4, PT, R8, UR4, !P3 ;  /* 0x0000000408007c0c */ /* 0x000fe2000df81270 */
[----:B------:R-:W-:Y:S01]  /*8570*/  VIADD R9, R7, 0xf ;  /* 0x0000000f07097836 */ /* 0x000fe20000000000 */
[-C--:B------:R-:W-:Y:S01]  /*8580*/  IADD3 R36, P3, R38, R4.reuse, RZ ;  /* 0x0000000426247210 */ /* 0x080fe20007f7e0ff */
[----:B------:R1:W-:Y:S01]  /*8590*/  @P5 STG.E.U8 desc[UR14][R32.64], R41 ;  /* 0x0000002920005986 */ /* 0x0003e2000c10110e */
[----:B------:R-:W-:Y:S01]  /*85a0*/  ISETP.LT.AND P5, PT, R6, UR6, !P1 ;  /* 0x0000000606007c0c */ /* 0x000fe2000cfa1270 */
[----:B------:R-:W-:Y:S01]  /*85b0*/  ULDC UR4, c[0x0][0x22c] ;  /* 0x00008b0000047ab9 */ /* 0x000fe20000000800 */
[----:B------:R-:W-:Y:S01]  /*85c0*/  SHF.R.S32.HI R38, RZ, 0x1f, R39 ;  /* 0x0000001fff267819 */ /* 0x000fe20000011427 */
[--C-:B------:R-:W-:Y:S01]  /*85d0*/  IMAD.X R37, R44, 0x1, R5.reuse, P3 ;  /* 0x000000012c257824 */ /* 0x100fe200018e0605 */
[----:B------:R-:W-:Y:S01]  /*85e0*/  ISETP.GE.AND P3, PT, R9, UR4, PT ;  /* 0x0000000409007c0c */ /* 0x000fe2000bf66270 */
[----:B------:R-:W-:Y:S01]  /*85f0*/  ULDC UR4, c[0x0][0x228] ;  /* 0x00008a0000047ab9 */ /* 0x000fe20000000800 */
[----:B------:R-:W-:Y:S01]  /*8600*/  ULDC UR6, c[0x0][0x228] ;  /* 0x00008a0000067ab9 */ /* 0x000fe20000000800 */
[-C--:B0-----:R-:W-:Y:S01]  /*8610*/  IADD3 R10, P6, R39, R3.reuse, RZ ;  /* 0x00000003270a7210 */ /* 0x081fe20007fde0ff */
[----:B------:R-:W-:Y:S01]  /*8620*/  VIADD R9, R7, 0x10 ;  /* 0x0000001007097836 */ /* 0x000fe20000000000 */
[----:B------:R-:W-:Y:S01]  /*8630*/  PRMT R43, R34, 0x7772, RZ ;  /* 0x00007772222b7816 */ /* 0x000fe200000000ff */
[----:B------:R0:W-:Y:S01]  /*8640*/  @P4 STG.E.U8 desc[UR14][R36.64], R45 ;  /* 0x0000002d24004986 */ /* 0x0001e2000c10110e */
[----:B------:R-:W-:Y:S01]  /*8650*/  ISETP.LT.AND P4, PT, R8, UR4, !P1 ;  /* 0x0000000408007c0c */ /* 0x000fe2000cf81270 */
[----:B------:R-:W-:Y:S01]  /*8660*/  IMAD.X R11, R38, 0x1, R2, P6 ;  /* 0x00000001260b7824 */ /* 0x000fe200030e0602 */
[C---:B-1----:R-:W-:Y:S01]  /*8670*/  IADD3 R32, P1, R39.reuse, R4, RZ ;  /* 0x0000000427207210 */ /* 0x042fe20007f3e0ff */
[----:B------:R-:W-:Y:S01]  /*8680*/  VIADD R39, R39, UR26 ;  /* 0x0000001a27277c36 */ /* 0x000fe20008000000 */
[----:B------:R-:W-:Y:S01]  /*8690*/  PRMT R41, R34, 0x7773, RZ ;  /* 0x0000777322297816 */ /* 0x000fe200000000ff */
[----:B------:R-:W-:Y:S01]  /*86a0*/  ULDC UR4, c[0x0][0x22c] ;  /* 0x00008b0000047ab9 */ /* 0x000fe20000000800 */
[----:B------:R1:W-:Y:S01]  /*86b0*/  @P5 STG.E.U8 desc[UR14][R10.64], R43 ;  /* 0x0000002b0a005986 */ /* 0x0003e2000c10110e */
[----:B------:R-:W-:Y:S01]  /*86c0*/  ISETP.LT.AND P5, PT, R6, UR6, !P2 ;  /* 0x0000000606007c0c */ /* 0x000fe2000d7a1270 */
[----:B------:R-:W-:Y:S01]  /*86d0*/  IMAD.X R33, R38, 0x1, R5, P1 ;  /* 0x0000000126217824 */ /* 0x000fe200008e0605 */
[----:B------:R-:W-:Y:S01]  /*86e0*/  SHF.R.S32.HI R34, RZ, 0x1f, R39 ;  /* 0x0000001fff227819 */ /* 0x000fe20000011427 */
[----:B------:R-:W-:Y:S01]  /*86f0*/  ULDC UR6, c[0x0][0x228] ;  /* 0x00008a0000067ab9 */ /* 0x000fe20000000800 */
[----:B------:R-:W-:Y:S01]  /*8700*/  ISETP.GE.AND P1, PT, R9, UR4, PT ;  /* 0x0000000409007c0c */ /* 0x000fe2000bf26270 */
[----:B------:R-:W-:Y:S01]  /*8710*/  VIADD R9, R7, 0x11 ;  /* 0x0000001107097836 */ /* 0x000fe20000000000 */
[----:B0-----:R-:W-:Y:S01]  /*8720*/  PRMT R45, R35, 0x7770, RZ ;  /* 0x00007770232d7816 */ /* 0x001fe200000000ff */
[----:B------:R-:W-:Y:S01]  /*8730*/  ULDC UR4, c[0x0][0x22c] ;  /* 0x00008b0000047ab9 */ /* 0x000fe20000000800 */
[----:B------:R-:W-:Y:S01]  /*8740*/  ISETP.LT.AND P2, PT, R8, UR6, !P2 ;  /* 0x0000000608007c0c */ /* 0x000fe2000d741270 */
[----:B------:R0:W-:Y:S01]  /*8750*/  @P4 STG.E.U8 desc[UR14][R32.64], R41 ;  /* 0x0000002920004986 */ /* 0x0001e2000c10110e */
[----:B------:R-:W-:Y:S01]  /*8760*/  ISETP.GE.AND P4, PT, R9, UR4, PT ;  /* 0x0000000409007c0c */ /* 0x000fe2000bf86270 */
[----:B------:R-:W-:Y:S01]  /*8770*/  ULDC UR4, c[0x0][0x228] ;  /* 0x00008a0000047ab9 */ /* 0x000fe20000000800 */
[----:B-1----:R-:W-:Y:S01]  /*8780*/  IADD3 R10, P6, R39, R3, RZ ;  /* 0x00000003270a7210 */ /* 0x002fe20007fde0ff */
[----:B------:R-:W-:Y:S01]  /*8790*/  ULDC UR6, c[0x0][0x228] ;  /* 0x00008a0000067ab9 */ /* 0x000fe20000000800 */
[----:B------:R-:W-:-:S02]  /*87a0*/  PRMT R9, R35, 0x7771, RZ ;  /* 0x0000777123097816 */ /* 0x000fc400000000ff */
[----:B------:R-:W-:Y:S01]  /*87b0*/  PRMT R43, R35, 0x7772, RZ ;  /* 0x00007772232b7816 */ /* 0x000fe200000000ff */
[--C-:B------:R-:W-:Y:S01]  /*87c0*/  IMAD.X R11, R34, 0x1, R2.reuse, P6 ;  /* 0x00000001220b7824 */ /* 0x100fe200030e0602 */
[CC--:B------:R-:W-:Y:S01]  /*87d0*/  IADD3 R36, P6, R39.reuse, R4.reuse, RZ ;  /* 0x0000000427247210 */ /* 0x0c0fe20007fde0ff */
[----:B------:R-:W-:Y:S01]  /*87e0*/  VIADD R39, R39, UR26 ;  /* 0x0000001a27277c36 */ /* 0x000fe20008000000 */
[----:B0-----:R-:W-:Y:S02]  /*87f0*/  PRMT R41, R35, 0x7773, RZ ;  /* 0x0000777323297816 */ /* 0x001fe400000000ff */
[----:B------:R0:W-:Y:S01]  /*8800*/  @P5 STG.E.U8 desc[UR14][R10.64], R45 ;  /* 0x0000002d0a005986 */ /* 0x0001e2000c10110e */
[----:B------:R-:W-:Y:S01]  /*8810*/  ISETP.LT.AND P5, PT, R6, UR4, !P3 ;  /* 0x0000000406007c0c */ /* 0x000fe2000dfa1270 */
[----:B------:R-:W-:Y:S01]  /*8820*/  IMAD.X R37, R34, 0x1, R5, P6 ;  /* 0x0000000122257824 */ /* 0x000fe200030e0605 */
[----:B------:R-:W-:Y:S01]  /*8830*/  SHF.R.S32.HI R35, RZ, 0x1f, R39 ;  /* 0x0000001fff237819 */ /* 0x000fe20000011427 */
[----:B------:R-:W-:Y:S01]  /*8840*/  ULDC UR4, c[0x0][0x248] ;  /* 0x0000920000047ab9 */ /* 0x000fe20000000800 */
[C---:B------:R-:W-:Y:S01]  /*8850*/  IADD3 R32, P6, R39.reuse, R3, RZ ;  /* 0x0000000327207210 */ /* 0x040fe20007fde0ff */
[----:B------:R-:W-:Y:S01]  /*8860*/  VIADD R38, R39, UR4 ;  /* 0x0000000427267c36 */ /* 0x000fe20008000000 */
[----:B------:R-:W-:Y:S01]  /*8870*/  ISETP.LT.AND P3, PT, R8, UR6, !P3 ;  /* 0x0000000608007c0c */ /* 0x000fe2000df61270 */
[----:B------:R1:W-:Y:S01]  /*8880*/  @P2 STG.E.U8 desc[UR14][R36.64], R9 ;  /* 0x0000000924002986 */ /* 0x0003e2000c10110e */
[----:B------:R-:W-:Y:S01]  /*8890*/  ULDC UR4, c[0x0][0x22c] ;  /* 0x00008b0000047ab9 */ /* 0x000fe20000000800 */
[----:B------:R-:W-:Y:S01]  /*88a0*/  IMAD.X R33, R35, 0x1, R2, P6 ;  /* 0x0000000123217824 */ /* 0x000fe200030e0602 */
[----:B------:R-:W-:Y:S01]  /*88b0*/  ISETP.LT.AND P6, PT, R6, UR8, !P1 ;  /* 0x0000000806007c0c */ /* 0x000fe2000cfc1270 */
[----:B------:R-:W-:Y:S01]  /*88c0*/  ULDC UR6, c[0x0][0x228] ;  /* 0x00008a0000067ab9 */ /* 0x000fe20000000800 */
[----:B0-----:R-:W-:Y:S01]  /*88d0*/  IADD3 R10, P2, R39, R4, RZ ;  /* 0x00000004270a7210 */ /* 0x001fe20007f5e0ff */
[----:B------:R-:W-:Y:S01]  /*88e0*/  ULDC UR8, c[0x0][0x228] ;  /* 0x00008a0000087ab9 */ /* 0x000fe20000000800 */
[----:B------:R0:W-:Y:S01]  /*88f0*/  @P5 STG.E.U8 desc[UR14][R32.64], R43 ;  /* 0x0000002b20005986 */ /* 0x0001e2000c10110e */
[----:B------:R-:W-:-:S02]  /*8900*/  SHF.R.S32.HI R39, RZ, 0x1f, R38 ;  /* 0x0000001fff277819 */ /* 0x000fc40000011426 */
[-C--:B------:R-:W-:Y:S01]  /*8910*/  IADD3 R34, P5, R38, R3.reuse, RZ ;  /* 0x0000000326227210 */ /* 0x080fe20007fbe0ff */
[--C-:B------:R-:W-:Y:S01]  /*8920*/  IMAD.X R11, R35, 0x1, R5.reuse, P2 ;  /* 0x00000001230b7824 */ /* 0x100fe200010e0605 */
[----:B-1----:R-:W-:Y:S01]  /*8930*/  PRMT R37, R28, 0x7770, RZ ;  /* 0x000077701c257816 */ /* 0x002fe200000000ff */
[----:B------:R-:W-:Y:S02]  /*8940*/  VIADD R9, R7, 0x12 ;  /* 0x0000001207097836 */ /* 0x000fe40000000000 */
[----:B------:R-:W-:Y:S01]  /*8950*/  IMAD.X R35, R39, 0x1, R2, P5 ;  /* 0x0000000127237824 */ /* 0x000fe200028e0602 */
[----:B------:R1:W-:Y:S01]  /*8960*/  @P3 STG.E.U8 desc[UR14][R10.64], R41 ;  /* 0x000000290a003986 */ /* 0x0003e2000c10110e */
[----:B------:R-:W-:Y:S01]  /*8970*/  ISETP.LT.AND P3, PT, R8, UR6, !P1 ;  /* 0x0000000608007c0c */ /* 0x000fe2000cf61270 */
[----:B------:R-:W-:Y:S01]  /*8980*/  ULDC UR6, c[0x0][0x228] ;  /* 0x00008a0000067ab9 */ /* 0x000fe20000000800 */
[----:B------:R-:W-:Y:S01]  /*8990*/  ISETP.GE.AND P2, PT, R9, UR4, PT ;  /* 0x0000000409007c0c */ /* 0x000fe2000bf46270 */
[----:B------:R-:W-:Y:S01]  /*89a0*/  ULDC UR4, c[0x0][0x248] ;  /* 0x0000920000047ab9 */ /* 0x000fe20000000800 */
[----:B------:R-:W-:Y:S01]  /*89b0*/  ISETP.LT.AND P5, PT, R6, UR8, !P4 ;  /* 0x0000000806007c0c */ /* 0x000fe2000e7a1270 */
[C---:B------:R-:W-:Y:S01]  /*89c0*/  VIADD R36, R38.reuse, UR4 ;  /* 0x0000000426247c36 */ /* 0x040fe20008000000 */
[----:B0-----:R-:W-:Y:S01]  /*89d0*/  IADD3 R32, P1, R38, R4, RZ ;  /* 0x0000000426207210 */ /* 0x001fe20007f3e0ff */
[----:B------:R0:W-:Y:S01]  /*89e0*/  @P6 STG.E.U8 desc[UR14][R34.64], R37 ;  /* 0x0000002522006986 */ /* 0x0001e2000c10110e */
[----:B------:R-:W-:Y:S01]  /*89f0*/  VIADD R9, R7, 0x13 ;  /* 0x0000001307097836 */ /* 0x000fe20000000000 */
[----:B------:R-:W-:Y:S01]  /*8a00*/  ULDC UR4, c[0x0][0x22c] ;  /* 0x00008b0000047ab9 */ /* 0x000fe20000000800 */
[----:B------:R-:W-:Y:S01]  /*8a10*/  SHF.R.S32.HI R38, RZ, 0x1f, R36 ;  /* 0x0000001fff267819 */ /* 0x000fe20000011424 */
[----:B------:R-:W-:Y:S01]  /*8a20*/  IMAD.X R33, R39, 0x1, R5, P1 ;  /* 0x0000000127217824 */ /* 0x000fe200008e0605 */
[----:B-1----:R-:W-:Y:S01]  /*8a30*/  IADD3 R10, P6, R36, R3, RZ ;  /* 0x00000003240a7210 */ /* 0x002fe20007fde0ff */
[----:B------:R-:W-:Y:S01]  /*8a40*/  ULDC UR8, c[0x0][0x228] ;  /* 0x00008a0000087ab9 */ /* 0x000fe20000000800 */
[----:B------:R-:W-:-:S02]  /*8a50*/  PRMT R41, R28, 0x7771, RZ ;  /* 0x000077711c297816 */ /* 0x000fc400000000ff */
[----:B------:R-:W-:Y:S01]  /*8a60*/  PRMT R39, R28, 0x7772, RZ ;  /* 0x000077721c277816 */ /* 0x000fe200000000ff */
[--C-:B------:R-:W-:Y:S01]  /*8a70*/  IMAD.X R11, R38, 0x1, R2.reuse, P6 ;  /* 0x00000001260b7824 */ /* 0x100fe200030e0602 */
[----:B------:R-:W-:Y:S01]  /*8a80*/  ISETP.GE.AND P1, PT, R9, UR4, PT ;  /* 0x0000000409007c0c */ /* 0x000fe2000bf26270 */
[----:B------:R-:W-:Y:S01]  /*8a90*/  ULDC UR4, c[0x0][0x248] ;  /* 0x0000920000047ab9 */ /* 0x000fe20000000800 */
[----:B------:R-:W-:Y:S01]  /*8aa0*/  ISETP.LT.AND P4, PT, R8, UR6, !P4 ;  /* 0x0000000608007c0c */ /* 0x000fe2000e781270 */
[----:B------:R1:W-:Y:S01]  /*8ab0*/  @P3 STG.E.U8 desc[UR14][R32.64], R41 ;  /* 0x0000002920003986 */ /* 0x0003e2000c10110e */
[C---:B0-----:R-:W-:Y:S01]  /*8ac0*/  VIADD R37, R36.reuse, UR4 ;  /* 0x0000000424257c36 */ /* 0x041fe20008000000 */
[-C--:B------:R-:W-:Y:S01]  /*8ad0*/  IADD3 R34, P3, R36, R4.reuse, RZ ;  /* 0x0000000424227210 */ /* 0x080fe20007f7e0ff */
[----:B------:R-:W-:Y:S01]  /*8ae0*/  VIADD R9, R7, 0x14 ;  /* 0x0000001407097836 */ /* 0x000fe20000000000 */
[----:B------:R0:W-:Y:S01]  /*8af0*/  @P5 STG.E.U8 desc[UR14][R10.64], R39 ;  /* 0x000000270a005986 */ /* 0x0001e2000c10110e */
[----:B------:R-:W-:Y:S01]  /*8b00*/  ISETP.LT.AND P5, PT, R6, UR8, !P2 ;  /* 0x0000000806007c0c */ /* 0x000fe2000d7a1270 */
[----:B------:R-:W-:Y:S01]  /*8b10*/  ULDC UR4, c[0x0][0x22c] ;  /* 0x00008b0000047ab9 */ /* 0x000fe20000000800 */
[----:B------:R-:W-:Y:S01]  /*8b20*/  SHF.R.S32.HI R36, RZ, 0x1f, R37 ;  /* 0x0000001fff247819 */ /* 0x000fe20000011425 */
[--C-:B------:R-:W-:Y:S01]  /*8b30*/  IMAD.X R35, R38, 0x1, R5.reuse, P3 ;  /* 0x0000000126237824 */ /* 0x100fe200018e0605 */
[----:B------:R-:W-:Y:S01]  /*8b40*/  ULDC UR6, c[0x0][0x228] ;  /* 0x00008a0000067ab9 */ /* 0x000fe20000000800 */
[----:B------:R-:W-:Y:S01]  /*8b50*/  ISETP.GE.AND P3, PT, R9, UR4, PT ;  /* 0x0000000409007c0c */ /* 0x000fe2000bf66270 */
[----:B------:R-:W-:Y:S01]  /*8b60*/  ULDC UR4, c[0x0][0x248] ;  /* 0x0000920000047ab9 */ /* 0x000fe20000000800 */
[CC--:B-1----:R-:W-:Y:S01]  /*8b70*/  IADD3 R32, P6, R37.reuse, R3.reuse, RZ ;  /* 0x0000000325207210 */ /* 0x0c2fe20007fde0ff */
[----:B------:R-:W-:Y:S01]  /*8b80*/  ULDC UR8, c[0x0][0x228] ;  /* 0x00008a0000087ab9 */ /* 0x000fe20000000800 */
[----:B------:R-:W-:Y:S01]  /*8b90*/  PRMT R41, R28, 0x7773, RZ ;  /* 0x000077731c297816 */ /* 0x000fe200000000ff */
[----:B------:R-:W-:Y:S01]  /*8ba0*/  VIADD R28, R37, UR4 ;  /* 0x00000004251c7c36 */ /* 0x000fe20008000000 */
[----:B0-----:R-:W-:Y:S01]  /*8bb0*/  PRMT R39, R29, 0x7770, RZ ;  /* 0x000077701d277816 */ /* 0x001fe200000000ff */
[----:B------:R-:W-:Y:S01]  /*8bc0*/  IMAD.X R33, R36, 0x1, R2, P6 ;  /* 0x0000000124217824 */ /* 0x000fe200030e0602 */
[----:B------:R-:W-:Y:S01]  /*8bd0*/  ULDC UR4, c[0x0][0x22c] ;  /* 0x00008b0000047ab9 */ /* 0x000fe20000000800 */
[----:B------:R0:W-:Y:S01]  /*8be0*/  @P4 STG.E.U8 desc[UR14][R34.64], R41 ;  /* 0x0000002922004986 */ /* 0x0001e2000c10110e */
        /* <DEDUP_REMOVED lines=8> */
[----:B------:R-:W-:Y:S01]  /*8c70*/  PRMT R37, R29, 0x7772, RZ ;  /* 0x000077721d257816 */ /* 0x000fe200000000ff */
[----:B------:R-:W-:Y:S01]  /*8c80*/  ULDC UR8, c[0x0][0x228] ;  /* 0x00008a0000087ab9 */ /* 0x000fe20000000800 */
[----:B------:R-:W-:Y:S01]  /*8c90*/  ISETP.GE.AND P2, PT, R9, UR4, PT ;  /* 0x0000000409007c0c */ /* 0x000fe2000bf46270 */
[----:B------:R-:W-:Y:S01]  /*8ca0*/  ULDC UR4, c[0x0][0x248] ;  /* 0x0000920000047ab9 */ /* 0x000fe20000000800 */
[C---:B0-----:R-:W-:Y:S01]  /*8cb0*/  IADD3 R34, P6, R28.reuse, R3, RZ ;  /* 0x000000031c227210 */ /* 0x041fe20007fde0ff */
[----:B------:R-:W-:Y:S01]  /*8cc0*/  VIADD R36, R28, UR4 ;  /* 0x000000041c247c36 */ /* 0x000fe20008000000 */
[----:B------:R-:W-:Y:S01]  /*8cd0*/  ULDC UR4, c[0x0][0x22c] ;  /* 0x00008b0000047ab9 */ /* 0x000fe20000000800 */
[----:B-1----:R-:W-:Y:S01]  /*8ce0*/  PRMT R39, R29, 0x7771, RZ ;  /* 0x000077711d277816 */ /* 0x002fe200000000ff */
[----:B------:R-:W-:-:S02]  /*8cf0*/  VIADD R9, R7, 0x16 ;  /* 0x0000001607097836 */ /* 0x000fc40000000000 */
[----:B------:R-:W-:Y:S01]  /*8d00*/  IMAD.X R35, R38, 0x1, R2, P6 ;  /* 0x0000000126237824 */ /* 0x000fe200030e0602 */
[----:B------:R-:W-:Y:S01]  /*8d10*/  SHF.R.S32.HI R40, RZ, 0x1f, R36 ;  /* 0x0000001fff287819 */ /* 0x000fe20000011424 */
[----:B------:R0:W-:Y:S01]  /*8d20*/  @P4 STG.E.U8 desc[UR14][R10.64], R39 ;  /* 0x000000270a004986 */ /* 0x0001e2000c10110e */
[----:B------:R-:W-:Y:S01]  /*8d30*/  ISETP.LT.AND P4, PT, R8, UR6, !P1 ;  /* 0x0000000608007c0c */ /* 0x000fe2000cf81270 */
[----:B------:R-:W-:Y:S01]  /*8d40*/  ULDC UR6, c[0x0][0x228] ;  /* 0x00008a0000067ab9 */ /* 0x000fe20000000800 */
[----:B------:R-:W-:Y:S01]  /*8d50*/  IADD3 R32, P1, R28, R4, RZ ;  /* 0x000000041c207210 */ /* 0x000fe20007f3e0ff */
[----:B------:R1:W-:Y:S01]  /*8d60*/  @P5 STG.E.U8 desc[UR14][R34.64], R37 ;  /* 0x0000002522005986 */ /* 0x0003e2000c10110e */
[----:B------:R-:W-:Y:S01]  /*8d70*/  ISETP.LT.AND P5, PT, R6, UR8, !P3 ;  /* 0x0000000806007c0c */ /* 0x000fe2000dfa1270 */
[----:B------:R-:W-:Y:S02]  /*8d80*/  ULDC UR8, c[0x0][0x228] ;  /* 0x00008a0000087ab9 */ /* 0x000fe40000000800 */
[----:B------:R-:W-:Y:S01]  /*8d90*/  IMAD.X R33, R38, 0x1, R5, P1 ;  /* 0x0000000126217824 */ /* 0x000fe200008e0605 */
[----:B------:R-:W-:Y:S01]  /*8da0*/  ISETP.GE.AND P1, PT, R9, UR4, PT ;  /* 0x0000000409007c0c */ /* 0x000fe2000bf26270 */
[----:B------:R-:W-:Y:S01]  /*8db0*/  ULDC UR4, c[0x0][0x248] ;  /* 0x0000920000047ab9 */ /* 0x000fe20000000800 */
[----:B------:R-:W-:Y:S01]  /*8dc0*/  VIADD R9, R7, 0x17 ;  /* 0x0000001707097836 */ /* 0x000fe20000000000 */
[----:B0-----:R-:W-:-:S02]  /*8dd0*/  IADD3 R10, P6, R36, R3, RZ ;  /* 0x00000003240a7210 */ /* 0x001fc40007fde0ff */
[----:B-1----:R-:W-:-:S03]  /*8de0*/  PRMT R37, R29, 0x7773, RZ ;  /* 0x000077731d257816 */ /* 0x002fc600000000ff */
[----:B------:R-:W-:Y:S01]  /*8df0*/  IMAD.X R11, R40, 0x1, R2, P6 ;  /* 0x00000001280b7824 */ /* 0x000fe200030e0602 */
[----:B------:R-:W-:Y:S01]  /*8e00*/  PRMT R35, R30, 0x7770, RZ ;  /* 0x000077701e237816 */ /* 0x000fe200000000ff */
[----:B------:R-:W-:Y:S01]  /*8e10*/  VIADD R34, R36, UR4 ;  /* 0x0000000424227c36 */ /* 0x000fe20008000000 */
[----:B------:R-:W-:Y:S01]  /*8e20*/  ULDC UR4, c[0x0][0x22c] ;  /* 0x00008b0000047ab9 */ /* 0x000fe20000000800 */
[----:B------:R0:W-:Y:S01]  /*8e30*/  @P4 STG.E.U8 desc[UR14][R32.64], R37 ;  /* 0x0000002520004986 */ /* 0x0001e2000c10110e */
[----:B------:R-:W-:Y:S01]  /*8e40*/  ISETP.LT.AND P4, PT, R8, UR6, !P3 ;  /* 0x0000000608007c0c */ /* 0x000fe2000df81270 */
[----:B------:R-:W-:Y:S01]  /*8e50*/  ULDC UR6, c[0x0][0x228] ;  /* 0x00008a0000067ab9 */ /* 0x000fe20000000800 */
[----:B------:R-:W-:Y:S01]  /*8e60*/  IADD3 R28, P3, R36, R4, RZ ;  /* 0x00000004241c7210 */ /* 0x000fe20007f7e0ff */
[----:B------:R1:W-:Y:S01]  /*8e70*/  @P5 STG.E.U8 desc[UR14][R10.64], R35 ;  /* 0x000000230a005986 */ /* 0x0003e2000c10110e */
[----:B------:R-:W-:Y:S01]  /*8e80*/  ISETP.LT.AND P5, PT, R6, UR6, !P2 ;  /* 0x0000000606007c0c */ /* 0x000fe2000d7a1270 */
[----:B------:R-:W-:-:S02]  /*8e90*/  ULDC UR6, c[0x0][0x22c] ;  /* 0x00008b0000067ab9 */ /* 0x000fc40000000800 */
[--C-:B------:R-:W-:Y:S01]  /*8ea0*/  IMAD.X R29, R40, 0x1, R5.reuse, P3 ;  /* 0x00000001281d7824 */ /* 0x100fe200018e0605 */
[----:B------:R-:W-:Y:S01]  /*8eb0*/  ISETP.GE.AND P3, PT, R9, UR4, PT ;  /* 0x0000000409007c0c */ /* 0x000fe2000bf66270 */
[----:B------:R-:W-:Y:S01]  /*8ec0*/  ULDC UR4, c[0x0][0x228] ;  /* 0x00008a0000047ab9 */ /* 0x000fe20000000800 */
[----:B------:R-:W-:Y:S01]  /*8ed0*/  VIADD R9, R7, 0x18 ;  /* 0x0000001807097836 */ /* 0x000fe20000000000 */
[----:B0-----:R-:W-:Y:S02]  /*8ee0*/  SHF.R.S32.HI R33, RZ, 0x1f, R34 ;  /* 0x0000001fff217819 */ /* 0x001fe40000011422 */
[----:B------:R-:W-:Y:S02]  /*8ef0*/  PRMT R37, R30, 0x7771, RZ ;  /* 0x000077711e257816 */ /* 0x000fe400000000ff */
[-C--:B-1----:R-:W-:Y:S02]  /*8f00*/  IADD3 R10, P6, R34, R3.reuse, RZ ;  /* 0x00000003220a7210 */ /* 0x082fe40007fde0ff */
[----:B------:R-:W-:Y:S01]  /*8f10*/  PRMT R35, R30, 0x7772, RZ ;  /* 0x000077721e237816 */ /* 0x000fe200000000ff */
[----:B------:R0:W-:Y:S01]  /*8f20*/  @P4 STG.E.U8 desc[UR14][R28.64], R37 ;  /* 0x000000251c004986 */ /* 0x0001e2000c10110e */
[----:B------:R-:W-:Y:S01]  /*8f30*/  ISETP.LT.AND P4, PT, R8, UR4, !P2 ;  /* 0x0000000408007c0c */ /* 0x000fe2000d781270 */
[C---:B------:R-:W-:Y:S01]  /*8f40*/  IMAD.X R11, R33.reuse, 0x1, R2, P6 ;  /* 0x00000001210b7824 */ /* 0x040fe200030e0602 */
[----:B------:R-:W-:Y:S01]  /*8f50*/  ULDC UR4, c[0x0][0x248] ;  /* 0x0000920000047ab9 */ /* 0x000fe20000000800 */
[CC--:B------:R-:W-:Y:S01]  /*8f60*/  IADD3 R32, P2, R34.reuse, R4.reuse, RZ ;  /* 0x0000000422207210 */ /* 0x0c0fe20007f5e0ff */
[----:B------:R-:W-:Y:S01]  /*8f70*/  VIADD R34, R34, UR4 ;  /* 0x0000000422227c36 */ /* 0x000fe20008000000 */
[----:B------:R-:W-:Y:S01]  /*8f80*/  ULDC UR4, c[0x0][0x22c] ;  /* 0x00008b0000047ab9 */ /* 0x000fe20000000800 */
[----:B------:R1:W-:Y:S01]  /*8f90*/  @P5 STG.E.U8 desc[UR14][R10.64], R35 ;  /* 0x000000230a005986 */ /* 0x0003e2000c10110e */
[----:B------:R-:W-:Y:S01]  /*8fa0*/  ISETP.LT.AND P5, PT, R6, UR8, !P1 ;  /* 0x0000000806007c0c */ /* 0x000fe2000cfa1270 */
[--C-:B------:R-:W-:Y:S01]  /*8fb0*/  IMAD.X R33, R33, 0x1, R5.reuse, P2 ;  /* 0x0000000121217824 */ /* 0x100fe200010e0605 */
[----:B------:R-:W-:Y:S01]  /*8fc0*/  ISETP.GE.AND P2, PT, R9, UR6, PT ;  /* 0x0000000609007c0c */ /* 0x000fe2000bf46270 */
[----:B------:R-:W-:Y:S01]  /*8fd0*/  VIADD R9, R7, 0x19 ;  /* 0x0000001907097836 */ /* 0x000fe20000000000 */
[----:B0-----:R-:W-:Y:S01]  /*8fe0*/  PRMT R29, R30, 0x7773, RZ ;  /* 0x000077731e1d7816 */ /* 0x001fe200000000ff */
[----:B------:R-:W-:Y:S01]  /*8ff0*/  ULDC UR6, c[0x0][0x228] ;  /* 0x00008a0000067ab9 */ /* 0x000fe20000000800 */
[----:B------:R-:W-:Y:S01]  /*9000*/  SHF.R.S32.HI R36, RZ, 0x1f, R34 ;  /* 0x0000001fff247819 */ /* 0x000fe20000011422 */
[----:B------:R-:W-:Y:S01]  /*9010*/  ULDC UR8, c[0x0][0x228] ;  /* 0x00008a0000087ab9 */ /* 0x000fe20000000800 */
[----:B------:R-:W-:Y:S01]  /*9020*/  PRMT R37, R31, 0x7770, RZ ;  /* 0x000077701f257816 */ /* 0x000fe200000000ff */
[----:B------:R0:W-:Y:S01]  /*9030*/  @P4 STG.E.U8 desc[UR14][R32.64], R29 ;  /* 0x0000001d20004986 */ /* 0x0001e2000c10110e */
[----:B------:R-:W-:Y:S01]  /*9040*/  ISETP.GE.AND P4, PT, R9, UR4, PT ;  /* 0x0000000409007c0c */ /* 0x000fe2000bf86270 */
[----:B------:R-:W-:Y:S01]  /*9050*/  ULDC UR4, c[0x0][0x248] ;  /* 0x0000920000047ab9 */ /* 0x000fe20000000800 */
[CC--:B-1----:R-:W-:Y:S01]  /*9060*/  IADD3 R10, P6, R34.reuse, R3.reuse, RZ ;  /* 0x00000003220a7210 */ /* 0x0c2fe20007fde0ff */
[----:B------:R-:W-:Y:S01]  /*9070*/  VIADD R30, R34, UR4 ;  /* 0x00000004221e7c36 */ /* 0x000fe20008000000 */
[----:B------:R-:W-:Y:S01]  /*9080*/  ISETP.LT.AND P1, PT, R8, UR6, !P1 ;  /* 0x0000000608007c0c */ /* 0x000fe2000cf21270 */
[----:B------:R-:W-:Y:S01]  /*9090*/  ULDC UR6, c[0x0][0x228] ;  /* 0x00008a0000067ab9 */ /* 0x000fe20000000800 */
[C---:B------:R-:W-:Y:S01]  /*90a0*/  PRMT R35, R31.reuse, 0x7773, RZ ;  /* 0x000077731f237816 */ /* 0x040fe200000000ff */
[----:B------:R-:W-:Y:S01]  /*90b0*/  IMAD.X R11, R36, 0x1, R2, P6 ;  /* 0x00000001240b7824 */ /* 0x000fe200030e0602 */
[----:B------:R-:W-:Y:S01]  /*90c0*/  IADD3 R28, P6, R34, R4, RZ ;  /* 0x00000004221c7210 */ /* 0x000fe20007fde0ff */
[----:B------:R-:W-:Y:S01]  /*90d0*/  ULDC UR4, c[0x0][0x248] ;  /* 0x0000920000047ab9 */ /* 0x000fe20000000800 */
[C---:B------:R-:W-:Y:S01]  /*90e0*/  PRMT R9, R31.reuse, 0x7771, RZ ;  /* 0x000077711f097816 */ /* 0x040fe200000000ff */
[----:B0-----:R-:W-:Y:S01]  /*90f0*/  VIADD R32, R30, UR4 ;  /* 0x000000041e207c36 */ /* 0x001fe20008000000 */
[----:B------:R0:W-:Y:S01]  /*9100*/  @P5 STG.E.U8 desc[UR14][R10.64], R37 ;  /* 0x000000250a005986 */ /* 0x0001e2000c10110e */
[----:B------:R-:W-:Y:S01]  /*9110*/  ISETP.LT.AND P5, PT, R6, UR6, !P3 ;  /* 0x0000000606007c0c */ /* 0x000fe2000dfa1270 */
[----:B------:R-:W-:Y:S01]  /*9120*/  IMAD.X R29, R36, 0x1, R5, P6 ;  /* 0x00000001241d7824 */ /* 0x000fe200030e0605 */
[----:B------:R-:W-:Y:S01]  /*9130*/  PRMT R33, R31, 0x7772, RZ ;  /* 0x000077721f217816 */ /* 0x000fe200000000ff */
[----:B------:R-:W-:Y:S01]  /*9140*/  ULDC UR6, c[0x0][0x228] ;  /* 0x00008a0000067ab9 */ /* 0x000fe20000000800 */
[----:B------:R-:W-:Y:S01]  /*9150*/  SHF.R.S32.HI R31, RZ, 0x1f, R30 ;  /* 0x0000001fff1f7819 */ /* 0x000fe2000001141e */
[----:B------:R-:W-:Y:S01]  /*9160*/  ULDC UR4, c[0x0][0x22c] ;  /* 0x00008b0000047ab9 */ /* 0x000fe20000000800 */
[----:B------:R-:W-:Y:S01]  /*9170*/  ISETP.LT.AND P3, PT, R8, UR6, !P3 ;  /* 0x0000000608007c0c */ /* 0x000fe2000df61270 */
[----:B------:R1:W-:Y:S01]  /*9180*/  @P1 STG.E.U8 desc[UR14][R28.64], R9 ;  /* 0x000000091c001986 */ /* 0x0003e2000c10110e */
[----:B------:R-:W-:Y:S01]  /*9190*/  SHF.R.S32.HI R34, RZ, 0x1f, R32 ;  /* 0x0000001fff227819 */ /* 0x000fe20000011420 */
[----:B------:R-:W-:Y:S01]  /*91a0*/  ULDC UR6, c[0x0][0x228] ;  /* 0x00008a0000067ab9 */ /* 0x000fe20000000800 */
[----:B0-----:R-:W-:-:S02]  /*91b0*/  IADD3 R10, P6, R30, R3, RZ ;  /* 0x000000031e0a7210 */ /* 0x001fc40007fde0ff */
[----:B------:R-:W-:Y:S02]  /*91c0*/  IADD3 R30, P1, R30, R4, RZ ;  /* 0x000000041e1e7210 */ /* 0x000fe40007f3e0ff */
[----:B------:R-:W-:Y:S01]  /*91d0*/  PRMT R37, R24, 0x7770, RZ ;  /* 0x0000777018257816 */ /* 0x000fe200000000ff */
[C---:B------:R-:W-:Y:S01]  /*91e0*/  IMAD.X R11, R31.reuse, 0x1, R2, P6 ;  /* 0x000000011f0b7824 */ /* 0x040fe200030e0602 */
[----:B------:R-:W-:Y:S01]  /*91f0*/  ISETP.LT.AND P6, PT, R6, UR8, !P2 ;  /* 0x0000000806007c0c */ /* 0x000fe2000d7c1270 */
[----:B------:R-:W-:Y:S01]  /*9200*/  IMAD.X R31, R31, 0x1, R5, P1 ;  /* 0x000000011f1f7824 */ /* 0x000fe200008e0605 */
[----:B------:R-:W-:Y:S01]  /*9210*/  ULDC UR8, c[0x0][0x228] ;  /* 0x00008a0000087ab9 */ /* 0x000fe20000000800 */
[----:B-1----:R-:W-:Y:S01]  /*9220*/  VIADD R9, R7, 0x1a ;  /* 0x0000001a07097836 */ /* 0x002fe20000000000 */
[----:B------:R0:W-:Y:S01]  /*9230*/  @P5 STG.E.U8 desc[UR14][R10.64], R33 ;  /* 0x000000210a005986 */ /* 0x0001e2000c10110e */
[----:B------:R-:W-:-:S03]  /*9240*/  IADD3 R28, P5, R32, R3, RZ ;  /* 0x00000003201c7210 */ /* 0x000fc60007fbe0ff */
[----:B------:R-:W-:Y:S01]  /*9250*/  ISETP.GE.AND P1, PT, R9, UR4, PT ;  /* 0x0000000409007c0c */ /* 0x000fe2000bf26270 */
[----:B------:R-:W-:Y:S01]  /*9260*/  ULDC UR4, c[0x0][0x248] ;  /* 0x0000920000047ab9 */ /* 0x000fe20000000800 */
[----:B------:R-:W-:Y:S01]  /*9270*/  IMAD.X R29, R34, 0x1, R2, P5 ;  /* 0x00000001221d7824 */ /* 0x000fe200028e0602 */
[----:B------:R1:W-:Y:S01]  /*9280*/  @P3 STG.E.U8 desc[UR14][R30.64], R35 ;  /* 0x000000231e003986 */ /* 0x0003e2000c10110e */
[----:B------:R-:W-:Y:S01]  /*9290*/  ISETP.LT.AND P3, PT, R8, UR6, !P2 ;  /* 0x0000000608007c0c */ /* 0x000fe2000d761270 */
[----:B------:R-:W-:Y:S01]  /*92a0*/  VIADD R9, R7, 0x1b ;  /* 0x0000001b07097836 */ /* 0x000fe20000000000 */
[----:B------:R-:W-:Y:S01]  /*92b0*/  ISETP.LT.AND P5, PT, R6, UR8, !P4 ;  /* 0x0000000806007c0c */ /* 0x000fe2000e7a1270 */
[----:B------:R3:W-:Y:S01]  /*92c0*/  @P6 STG.E.U8 desc[UR14][R28.64], R37 ;  /* 0x000000251c006986 */ /* 0x0007e2000c10110e */
[C---:B0-----:R-:W-:Y:S01]  /*92d0*/  VIADD R33, R32.reuse, UR4 ;  /* 0x0000000420217c36 */ /* 0x041fe20008000000 */
[----:B------:R-:W-:Y:S01]  /*92e0*/  IADD3 R10, P2, R32, R4, RZ ;  /* 0x00000004200a7210 */ /* 0x000fe20007f5e0ff */
[----:B------:R-:W-:Y:S01]  /*92f0*/  ULDC UR4, c[0x0][0x22c] ;  /* 0x00008b0000047ab9 */ /* 0x000fe20000000800 */
[----:B------:R-:W-:Y:S01]  /*9300*/  ULDC UR6, c[0x0][0x228] ;  /* 0x00008a0000067ab9 */ /* 0x000fe20000000800 */
[----:B------:R-:W-:Y:S01]  /*9310*/  ULDC UR8, c[0x0][0x228] ;  /* 0x00008a0000087ab9 */ /* 0x000fe20000000800 */
[----:B------:R-:W-:Y:S01]  /*9320*/  SHF.R.S32.HI R36, RZ, 0x1f, R33 ;  /* 0x0000001fff247819 */ /* 0x000fe20000011421 */
[----:B------:R-:W-:Y:S01]  /*9330*/  IMAD.X R11, R34, 0x1, R5, P2 ;  /* 0x00000001220b7824 */ /* 0x000fe200010e0605 */
[----:B-1----:R-:W-:-:S02]  /*9340*/  IADD3 R30, P6, R33, R3, RZ ;  /* 0x00000003211e7210 */ /* 0x002fc40007fde0ff */
[C---:B------:R-:W-:Y:S02]  /*9350*/  PRMT R35, R24.reuse, 0x7772, RZ ;  /* 0x0000777218237816 */ /* 0x040fe400000000ff */
[----:B---3--:R-:W-:Y:S01]  /*9360*/  PRMT R37, R24, 0x7771, RZ ;  /* 0x0000777118257816 */ /* 0x008fe200000000ff */
[----:B------:R-:W-:Y:S01]  /*9370*/  IMAD.X R31, R36, 0x1, R2, P6 ;  /* 0x00000001241f7824 */ /* 0x000fe200030e0602 */
[----:B------:R-:W-:Y:S01]  /*9380*/  ISETP.GE.AND P2, PT, R9, UR4, PT ;  /* 0x0000000409007c0c */ /* 0x000fe2000bf46270 */
[----:B------:R-:W-:Y:S01]  /*9390*/  ULDC UR4, c[0x0][0x248] ;  /* 0x0000920000047ab9 */ /* 0x000fe20000000800 */
[----:B------:R-:W-:Y:S01]  /*93a0*/  ISETP.LT.AND P4, PT, R8, UR6, !P4 ;  /* 0x0000000608007c0c */ /* 0x000fe2000e781270 */
[----:B------:R0:W-:Y:S01]  /*93b0*/  @P3 STG.E.U8 desc[UR14][R10.64], R37 ;  /* 0x000000250a003986 */ /* 0x0001e2000c10110e */
[C---:B------:R-:W-:Y:S01]  /*93c0*/  VIADD R32, R33.reuse, UR4 ;  /* 0x0000000421207c36 */ /* 0x040fe20008000000 */
[----:B------:R-:W-:Y:S01]  /*93d0*/  IADD3 R28, P3, R33, R4, RZ ;  /* 0x00000004211c7210 */ /* 0x000fe20007f7e0ff */
[----:B------:R-:W-:Y:S01]  /*93e0*/  VIADD R9, R7, 0x1c ;  /* 0x0000001c07097836 */ /* 0x000fe20000000000 */
[----:B------:R1:W-:Y:S01]  /*93f0*/  @P5 STG.E.U8 desc[UR14][R30.64], R35 ;  /* 0x000000231e005986 */ /* 0x0003e2000c10110e */
[----:B------:R-:W-:Y:S01]  /*9400*/  ISETP.LT.AND P5, PT, R6, UR8, !P1 ;  /* 0x0000000806007c0c */ /* 0x000fe2000cfa1270 */
[----:B------:R-:W-:Y:S01]  /*9410*/  ULDC UR4, c[0x0][0x22c] ;  /* 0x00008b0000047ab9 */ /* 0x000fe20000000800 */
[----:B------:R-:W-:Y:S01]  /*9420*/  SHF.R.S32.HI R34, RZ, 0x1f, R32 ;  /* 0x0000001fff227819 */ /* 0x000fe20000011420 */
[----:B------:R-:W-:Y:S01]  /*9430*/  IMAD.X R29, R36, 0x1, R5, P3 ;  /* 0x00000001241d7824 */ /* 0x000fe200018e0605 */
[----:B------:R-:W-:Y:S01]  /*9440*/  ULDC UR6, c[0x0][0x228] ;  /* 0x00008a0000067ab9 */ /* 0x000fe20000000800 */
[----:B------:R-:W-:Y:S01]  /*9450*/  PRMT R33, R25, 0x7770, RZ ;  /* 0x0000777019217816 */ /* 0x000fe200000000ff */
[----:B------:R-:W-:Y:S01]  /*9460*/  ULDC UR8, c[0x0][0x228] ;  /* 0x00008a0000087ab9 */ /* 0x000fe20000000800 */
[----:B0-----:R-:W-:-:S02]  /*9470*/  IADD3 R10, P6, R32, R3, RZ ;  /* 0x00000003200a7210 */ /* 0x001fc40007fde0ff */
[----:B------:R-:W-:Y:S01]  /*9480*/  ISETP.GE.AND P3, PT, R9, UR4, PT ;  /* 0x0000000409007c0c */ /* 0x000fe2000bf66270 */
[----:B------:R-:W-:Y:S01]  /*9490*/  ULDC UR4, c[0x0][0x248] ;  /* 0x0000920000047ab9 */ /* 0x000fe20000000800 */
[----:B-1----:R-:W-:Y:S01]  /*94a0*/  PRMT R35, R24, 0x7773, RZ ;  /* 0x0000777318237816 */ /* 0x002fe200000000ff */
[----:B------:R-:W-:Y:S02]  /*94b0*/  IMAD.X R11, R34, 0x1, R2, P6 ;  /* 0x00000001220b7824 */ /* 0x000fe400030e0602 */
[----:B------:R-:W-:Y:S01]  /*94c0*/  VIADD R24, R32, UR4 ;  /* 0x0000000420187c36 */ /* 0x000fe20008000000 */
[----:B------:R-:W-:Y:S01]  /*94d0*/  ULDC UR4, c[0x0][0x22c] ;  /* 0x00008b0000047ab9 */ /* 0x000fe20000000800 */
        /* <DEDUP_REMOVED lines=12> */
[CC--:B0-----:R-:W-:Y:S01]  /*95a0*/  IADD3 R28, P6, R24.reuse, R3.reuse, RZ ;  /* 0x00000003181c7210 */ /* 0x0c1fe20007fde0ff */
[----:B------:R-:W-:Y:S01]  /*95b0*/  VIADD R32, R24, UR4 ;  /* 0x0000000418207c36 */ /* 0x000fe20008000000 */
[----:B------:R-:W-:Y:S01]  /*95c0*/  PRMT R35, R25, 0x7771, RZ ;  /* 0x0000777119237816 */ /* 0x000fe200000000ff */
[----:B------:R-:W-:Y:S01]  /*95d0*/  VIADD R9, R7, 0x1e ;  /* 0x0000001e07097836 */ /* 0x000fe20000000000 */
[----:B-1----:R-:W-:Y:S01]  /*95e0*/  PRMT R33, R25, 0x7772, RZ ;  /* 0x0000777219217816 */ /* 0x002fe200000000ff */
        /* <DEDUP_REMOVED lines=8> */
[----:B------:R-:W-:Y:S01]  /*9670*/  ULDC UR6, c[0x0][0x228] ;  /* 0x00008a0000067ab9 */ /* 0x000fe20000000800 */
[----:B------:R-:W-:Y:S01]  /*9680*/  IADD3 R24, P6, R32, R3, RZ ;  /* 0x0000000320187210 */ /* 0x000fe20007fde0ff */
[----:B------:R-:W-:Y:S01]  /*9690*/  IMAD.X R11, R36, 0x1, R5, P2 ;  /* 0x00000001240b7824 */ /* 0x000fe200010e0605 */
[----:B------:R-:W-:Y:S01]  /*96a0*/  ISETP.GE.AND P2, PT, R9, UR4, PT ;  /* 0x0000000409007c0c */ /* 0x000fe2000bf46270 */
[----:B------:R-:W-:Y:S01]  /*96b0*/  ULDC UR4, c[0x0][0x248] ;  /* 0x0000920000047ab9 */ /* 0x000fe20000000800 */
[----:B------:R-:W-:Y:S01]  /*96c0*/  VIADD R9, R7, 0x1f ;  /* 0x0000001f07097836 */ /* 0x000fe20000000000 */
[----:B0-----:R-:W-:Y:S01]  /*96d0*/  PRMT R31, R26, 0x7770, RZ ;  /* 0x000077701a1f7816 */ /* 0x001fe200000000ff */
[----:B------:R-:W-:Y:S01]  /*96e0*/  VIADD R30, R32, UR4 ;  /* 0x00000004201e7c36 */ /* 0x000fe20008000000 */
[----:B------:R-:W-:Y:S01]  /*96f0*/  ULDC UR4, c[0x0][0x22c] ;  /* 0x00008b0000047ab9 */ /* 0x000fe20000000800 */
[----:B------:R-:W-:Y:S01]  /*9700*/  ULDC UR8, c[0x0][0x228] ;  /* 0x00008a0000087ab9 */ /* 0x000fe20000000800 */
[----:B-1----:R-:W-:Y:S01]  /*9710*/  PRMT R33, R25, 0x7773, RZ ;  /* 0x0000777319217816 */ /* 0x002fe200000000ff */
[----:B------:R-:W-:-:S04]  /*9720*/  IMAD.X R25, R34, 0x1, R2, P6 ;  /* 0x0000000122197824 */ /* 0x000fc800030e0602 */
        /* <DEDUP_REMOVED lines=9> */
[----:B------:R-:W-:Y:S01]  /*97c0*/  ISETP.GE.AND P3, PT, R9, UR4, PT ;  /* 0x0000000409007c0c */ /* 0x000fe2000bf66270 */
[----:B------:R-:W-:Y:S01]  /*97d0*/  ULDC UR4, c[0x0][0x228] ;  /* 0x00008a0000047ab9 */ /* 0x000fe20000000800 */
[----:B------:R-:W-:Y:S01]  /*97e0*/  VIADD R9, R7, 0x20 ;  /* 0x0000002007097836 */ /* 0x000fe20000000000 */
[----:B0-----:R-:W-:-:S02]  /*97f0*/  IADD3 R10, P6, R30, R3, RZ ;  /* 0x000000031e0a7210 */ /* 0x001fc40007fde0ff */
[C---:B------:R-:W-:Y:S02]  /*9800*/  PRMT R33, R26.reuse, 0x7771, RZ ;  /* 0x000077711a217816 */ /* 0x040fe400000000ff */
[----:B-1----:R-:W-:Y:S01]  /*9810*/  PRMT R31, R26, 0x7772, RZ ;  /* 0x000077721a1f7816 */ /* 0x002fe200000000ff */
[----:B------:R-:W-:Y:S02]  /*9820*/  IMAD.X R11, R32, 0x1, R2, P6 ;  /* 0x00000001200b7824 */ /* 0x000fe400030e0602 */
[----:B------:R0:W-:Y:S01]  /*9830*/  @P4 STG.E.U8 desc[UR14][R28.64], R33 ;  /* 0x000000211c004986 */ /* 0x0001e2000c10110e */
[----:B------:R-:W-:Y:S01]  /*9840*/  ISETP.LT.AND P4, PT, R8, UR4, !P1 ;  /* 0x0000000408007c0c */ /* 0x000fe2000cf81270 */
[----:B------:R-:W-:Y:S01]  /*9850*/  ULDC UR4, c[0x0][0x248] ;  /* 0x0000920000047ab9 */ /* 0x000fe20000000800 */
[C---:B------:R-:W-:Y:S01]  /*9860*/  IADD3 R24, P1, R30.reuse, R4, RZ ;  /* 0x000000041e187210 */ /* 0x040fe20007f3e0ff */
[----:B------:R-:W-:Y:S01]  /*9870*/  VIADD R30, R30, UR4 ;  /* 0x000000041e1e7c36 */ /* 0x000fe20008000000 */
[----:B------:R1:W-:Y:S01]  /*9880*/  @P5 STG.E.U8 desc[UR14][R10.64], R31 ;  /* 0x0000001f0a005986 */ /* 0x0003e2000c10110e */
[----:B------:R-:W-:Y:S01]  /*9890*/  ISETP.LT.AND P5, PT, R6, UR8, !P2 ;  /* 0x0000000806007c0c */ /* 0x000fe2000d7a1270 */
[----:B------:R-:W-:Y:S01]  /*98a0*/  ULDC UR4, c[0x0][0x22c] ;  /* 0x00008b0000047ab9 */ /* 0x000fe20000000800 */
[----:B------:R-:W-:Y:S01]  /*98b0*/  IMAD.X R25, R32, 0x1, R5, P1 ;  /* 0x0000000120197824 */ /* 0x000fe200008e0605 */
[----:B------:R-:W-:Y:S01]  /*98c0*/  ISETP.GE.AND P1, PT, R9, UR6, PT ;  /* 0x0000000609007c0c */ /* 0x000fe2000bf26270 */
[----:B------:R-:W-:Y:S01]  /*98d0*/  VIADD R9, R7, 0x21 ;  /* 0x0000002107097836 */ /* 0x000fe20000000000 */
[----:B------:R-:W-:Y:S01]  /*98e0*/  ULDC UR6, c[0x0][0x228] ;  /* 0x00008a0000067ab9 */ /* 0x000fe20000000800 */
[----:B0-----:R-:W-:Y:S01]  /*98f0*/  PRMT R29, R26, 0x7773, RZ ;  /* 0x000077731a1d7816 */ /* 0x001fe200000000ff */
[----:B------:R-:W-:Y:S01]  /*9900*/  ULDC UR8, c[0x0][0x228] ;  /* 0x00008a0000087ab9 */ /* 0x000fe20000000800 */
[----:B------:R-:W-:-:S02]  /*9910*/  SHF.R.S32.HI R28, RZ, 0x1f, R30 ;  /* 0x0000001fff1c7819 */ /* 0x000fc4000001141e */
[----:B------:R-:W-:Y:S01]  /*9920*/  PRMT R33, R27, 0x7770, RZ ;  /* 0x000077701b217816 */ /* 0x000fe200000000ff */
[----:B------:R0:W-:Y:S01]  /*9930*/  @P4 STG.E.U8 desc[UR14][R24.64], R29 ;  /* 0x0000001d18004986 */ /* 0x0001e2000c10110e */
[----:B-1----:R-:W-:Y:S02]  /*9940*/  IADD3 R10, P6, R30, R3, RZ ;  /* 0x000000031e0a7210 */ /* 0x002fe40007fde0ff */
[----:B------:R-:W-:Y:S01]  /*9950*/  ISETP.GE.AND P4, PT, R9, UR4, PT ;  /* 0x0000000409007c0c */ /* 0x000fe2000bf86270 */
[----:B------:R-:W-:Y:S01]  /*9960*/  ULDC UR4, c[0x0][0x248] ;  /* 0x0000920000047ab9 */ /* 0x000fe20000000800 */
[----:B------:R-:W-:Y:S01]  /*9970*/  ISETP.LT.AND P2, PT, R8, UR6, !P2 ;  /* 0x0000000608007c0c */ /* 0x000fe2000d741270 */
[----:B------:R-:W-:Y:S01]  /*9980*/  IMAD.X R11, R28, 0x1, R2, P6 ;  /* 0x000000011c0b7824 */ /* 0x000fe200030e0602 */
[----:B------:R-:W-:Y:S01]  /*9990*/  ULDC UR6, c[0x0][0x228] ;  /* 0x00008a0000067ab9 */ /* 0x000fe20000000800 */
[C---:B------:R-:W-:Y:S01]  /*99a0*/  VIADD R26, R30.reuse, UR4 ;  /* 0x000000041e1a7c36 */ /* 0x040fe20008000000 */
[----:B------:R-:W-:Y:S01]  /*99b0*/  PRMT R31, R27, 0x7773, RZ ;  /* 0x000077731b1f7816 */ /* 0x000fe200000000ff */
[----:B------:R-:W-:Y:S01]  /*99c0*/  ULDC UR4, c[0x0][0x248] ;  /* 0x0000920000047ab9 */ /* 0x000fe20000000800 */
[----:B------:R1:W-:Y:S01]  /*99d0*/  @P5 STG.E.U8 desc[UR14][R10.64], R33 ;  /* 0x000000210a005986 */ /* 0x0003e2000c10110e */
[----:B0-----:R-:W-:-:S02]  /*99e0*/  IADD3 R24, P6, R30, R4, RZ ;  /* 0x000000041e187210 */ /* 0x001fc40007fde0ff */
[----:B------:R-:W-:Y:S01]  /*99f0*/  ISETP.LT.AND P5, PT, R6, UR6, !P3 ;  /* 0x0000000606007c0c */ /* 0x000fe2000dfa1270 */
[----:B------:R-:W-:Y:S01]  /*9a00*/  ULDC UR6, c[0x0][0x228] ;  /* 0x00008a0000067ab9 */ /* 0x000fe20000000800 */
[C---:B------:R-:W-:Y:S01]  /*9a10*/  PRMT R9, R27.reuse, 0x7771, RZ ;  /* 0x000077711b097816 */ /* 0x040fe200000000ff */
[----:B------:R-:W-:Y:S01]  /*9a20*/  IMAD.X R25, R28, 0x1, R5, P6 ;  /* 0x000000011c197824 */ /* 0x000fe200030e0605 */
[----:B------:R-:W-:Y:S01]  /*9a30*/  PRMT R29, R27, 0x7772, RZ ;  /* 0x000077721b1d7816 */ /* 0x000fe200000000ff */
[----:B------:R-:W-:Y:S01]  /*9a40*/  VIADD R28, R26, UR4 ;  /* 0x000000041a1c7c36 */ /* 0x000fe20008000000 */
[----:B------:R-:W-:Y:S01]  /*9a50*/  SHF.R.S32.HI R27, RZ, 0x1f, R26 ;  /* 0x0000001fff1b7819 */ /* 0x000fe2000001141a */
[----:B------:R-:W-:Y:S01]  /*9a60*/  ULDC UR4, c[0x0][0x22c] ;  /* 0x00008b0000047ab9 */ /* 0x000fe20000000800 */
[----:B------:R-:W-:Y:S01]  /*9a70*/  ISETP.LT.AND P3, PT, R8, UR6, !P3 ;  /* 0x0000000608007c0c */ /* 0x000fe2000df61270 */
[----:B------:R0:W-:Y:S01]  /*9a80*/  @P2 STG.E.U8 desc[UR14][R24.64], R9 ;  /* 0x0000000918002986 */ /* 0x0001e2000c10110e */
[C---:B-1----:R-:W-:Y:S01]  /*9a90*/  IADD3 R10, P6, R26.reuse, R3, RZ ;  /* 0x000000031a0a7210 */ /* 0x042fe20007fde0ff */
[----:B------:R-:W-:Y:S01]  /*9aa0*/  ULDC UR6, c[0x0][0x228] ;  /* 0x00008a0000067ab9 */ /* 0x000fe20000000800 */
[----:B------:R-:W-:-:S02]  /*9ab0*/  IADD3 R26, P2, R26, R4, RZ ;  /* 0x000000041a1a7210 */ /* 0x000fc40007f5e0ff */
[----:B------:R-:W-:Y:S01]  /*9ac0*/  SHF.R.S32.HI R30, RZ, 0x1f, R28 ;  /* 0x0000001fff1e7819 */ /* 0x000fe2000001141c */
[C-C-:B------:R-:W-:Y:S01]  /*9ad0*/  IMAD.X R11, R27.reuse, 0x1, R2.reuse, P6 ;  /* 0x000000011b0b7824 */ /* 0x140fe200030e0602 */
[----:B------:R-:W-:Y:S01]  /*9ae0*/  ISETP.LT.AND P6, PT, R6, UR8, !P1 ;  /* 0x0000000806007c0c */ /* 0x000fe2000cfc1270 */
[--C-:B------:R-:W-:Y:S01]  /*9af0*/  IMAD.X R27, R27, 0x1, R5.reuse, P2 ;  /* 0x000000011b1b7824 */ /* 0x100fe200010e0605 */
[----:B--2---:R-:W-:Y:S01]  /*9b00*/  PRMT R33, R20, 0x7770, RZ ;  /* 0x0000777014217816 */ /* 0x004fe200000000ff */
[----:B------:R-:W-:Y:S01]  /*9b10*/  ULDC UR8, c[0x0][0x228] ;  /* 0x00008a0000087ab9 */ /* 0x000fe20000000800 */
[----:B------:R1:W-:Y:S01]  /*9b20*/  @P5 STG.E.U8 desc[UR14][R10.64], R29 ;  /* 0x0000001d0a005986 */ /* 0x0003e2000c10110e */
[----:B0-----:R-:W-:Y:S01]  /*9b30*/  VIADD R9, R7, 0x22 ;  /* 0x0000002207097836 */ /* 0x001fe20000000000 */
[-C--:B------:R-:W-:Y:S02]  /*9b40*/  IADD3 R24, P5, R28, R3.reuse, RZ ;  /* 0x000000031c187210 */ /* 0x080fe40007fbe0ff */
[----:B------:R0:W-:Y:S01]  /*9b50*/  @P3 STG.E.U8 desc[UR14][R26.64], R31 ;  /* 0x0000001f1a003986 */ /* 0x0001e2000c10110e */
[----:B------:R-:W-:Y:S01]  /*9b60*/  ISETP.LT.AND P3, PT, R8, UR6, !P1 ;  /* 0x0000000608007c0c */ /* 0x000fe2000cf61270 */
[----:B------:R-:W-:Y:S01]  /*9b70*/  ULDC UR6, c[0x0][0x228] ;  /* 0x00008a0000067ab9 */ /* 0x000fe20000000800 */
[----:B------:R-:W-:Y:S01]  /*9b80*/  ISETP.GE.AND P2, PT, R9, UR4, PT ;  /* 0x0000000409007c0c */ /* 0x000fe2000bf46270 */
[----:B------:R-:W-:Y:S01]  /*9b90*/  ULDC UR4, c[0x0][0x248] ;  /* 0x0000920000047ab9 */ /* 0x000fe20000000800 */
[----:B------:R-:W-:Y:S01]  /*9ba0*/  IMAD.X R25, R30, 0x1, R2, P5 ;  /* 0x000000011e197824 */ /* 0x000fe200028e0602 */
[----:B------:R-:W-:Y:S01]  /*9bb0*/  ISETP.LT.AND P5, PT, R6, UR8, !P4 ;  /* 0x0000000806007c0c */ /* 0x000fe2000e7a1270 */
[----:B------:R-:W-:Y:S01]  /*9bc0*/  VIADD R9, R7, 0x23 ;  /* 0x0000002307097836 */ /* 0x000fe20000000000 */
[C---:B-1----:R-:W-:Y:S01]  /*9bd0*/  IADD3 R10, P1, R28.reuse, R4, RZ ;  /* 0x000000041c0a7210 */ /* 0x042fe20007f3e0ff */
[----:B------:R-:W-:Y:S01]  /*9be0*/  VIADD R29, R28, UR4 ;  /* 0x000000041c1d7c36 */ /* 0x000fe20008000000 */
[----:B------:R1:W-:Y:S01]  /*9bf0*/  @P6 STG.E.U8 desc[UR14][R24.64], R33 ;  /* 0x0000002118006986 */ /* 0x0003e2000c10110e */
[----:B------:R-:W-:Y:S01]  /*9c00*/  ULDC UR4, c[0x0][0x22c] ;  /* 0x00008b0000047ab9 */ /* 0x000fe20000000800 */
[----:B0-----:R-:W-:Y:S01]  /*9c10*/  PRMT R31, R20, 0x7772, RZ ;  /* 0x00007772141f7816 */ /* 0x001fe200000000ff */
[----:B------:R-:W-:Y:S01]  /*9c20*/  IMAD.X R11, R30, 0x1, R5, P1 ;  /* 0x000000011e0b7824 */ /* 0x000fe200008e0605 */
[----:B------:R-:W-:Y:S01]  /*9c30*/  SHF.R.S32.HI R32, RZ, 0x1f, R29 ;  /* 0x0000001fff207819 */ /* 0x000fe2000001141d */
[----:B------:R-:W-:Y:S01]  /*9c40*/  ULDC UR8, c[0x0][0x228] ;  /* 0x00008a0000087ab9 */ /* 0x000fe20000000800 */
[----:B------:R-:W-:-:S02]  /*9c50*/  IADD3 R26, P6, R29, R3, RZ ;  /* 0x000000031d1a7210 */ /* 0x000fc40007fde0ff */
[----:B------:R-:W-:Y:S01]  /*9c60*/  ISETP.GE.AND P1, PT, R9, UR4, PT ;  /* 0x0000000409007c0c */ /* 0x000fe2000bf26270 */
[----:B------:R-:W-:Y:S01]  /*9c70*/  ULDC UR4, c[0x0][0x248] ;  /* 0x0000920000047ab9 */ /* 0x000fe20000000800 */
[----:B------:R-:W-:Y:S01]  /*9c80*/  ISETP.LT.AND P4, PT, R8, UR6, !P4 ;  /* 0x0000000608007c0c */ /* 0x000fe2000e781270 */
[----:B------:R-:W-:Y:S01]  /*9c90*/  IMAD.X R27, R32, 0x1, R2, P6 ;  /* 0x00000001201b7824 */ /* 0x000fe200030e0602 */
[----:B-1----:R-:W-:Y:S01]  /*9ca0*/  PRMT R33, R20, 0x7771, RZ ;  /* 0x0000777114217816 */ /* 0x002fe200000000ff */
[----:B------:R-:W-:Y:S01]  /*9cb0*/  VIADD R28, R29, UR4 ;  /* 0x000000041d1c7c36 */ /* 0x000fe20008000000 */
[----:B------:R-:W-:Y:S01]  /*9cc0*/  ULDC UR4, c[0x0][0x22c] ;  /* 0x00008b0000047ab9 */ /* 0x000fe20000000800 */
[----:B------:R-:W-:Y:S01]  /*9cd0*/  VIADD R9, R7, 0x24 ;  /* 0x0000002407097836 */ /* 0x000fe20000000000 */
[----:B------:R-:W-:Y:S01]  /*9ce0*/  ULDC UR6, c[0x0][0x228] ;  /* 0x00008a0000067ab9 */ /* 0x000fe20000000800 */
[----:B------:R0:W-:Y:S01]  /*9cf0*/  @P3 STG.E.U8 desc[UR14][R10.64], R33 ;  /* 0x000000210a003986 */ /* 0x0001e2000c10110e */
[----:B------:R-:W-:-:S02]  /*9d00*/  IADD3 R24, P3, R29, R4, RZ ;  /* 0x000000041d187210 */ /* 0x000fc40007f7e0ff */
[----:B------:R-:W-:Y:S01]  /*9d10*/  SHF.R.S32.HI R30, RZ, 0x1f, R28 ;  /* 0x0000001fff1e7819 */ /* 0x000fe2000001141c */
[----:B------:R1:W-:Y:S01]  /*9d20*/  @P5 STG.E.U8 desc[UR14][R26.64], R31 ;  /* 0x0000001f1a005986 */ /* 0x0003e2000c10110e */
[----:B------:R-:W-:Y:S01]  /*9d30*/  ISETP.LT.AND P5, PT, R6, UR8, !P2 ;  /* 0x0000000806007c0c */ /* 0x000fe2000d7a1270 */
[----:B------:R-:W-:Y:S01]  /*9d40*/  IMAD.X R25, R32, 0x1, R5, P3 ;  /* 0x0000000120197824 */ /* 0x000fe200018e0605 */
[----:B------:R-:W-:Y:S01]  /*9d50*/  PRMT R29, R21, 0x7770, RZ ;  /* 0x00007770151d7816 */ /* 0x000fe200000000ff */
[----:B------:R-:W-:Y:S01]  /*9d60*/  ULDC UR8, c[0x0][0x228] ;  /* 0x00008a0000087ab9 */ /* 0x000fe20000000800 */
[----:B------:R-:W-:Y:S01]  /*9d70*/  ISETP.GE.AND P3, PT, R9, UR4, PT ;  /* 0x0000000409007c0c */ /* 0x000fe2000bf66270 */
[----:B------:R-:W-:Y:S01]  /*9d80*/  ULDC UR4, c[0x0][0x248] ;  /* 0x0000920000047ab9 */ /* 0x000fe20000000800 */
[----:B------:R-:W-:Y:S01]  /*9d90*/  VIADD R9, R7, 0x25 ;  /* 0x0000002507097836 */ /* 0x000fe20000000000 */
[----:B0-----:R-:W-:Y:S02]  /*9da0*/  IADD3 R10, P6, R28, R3, RZ ;  /* 0x000000031c0a7210 */ /* 0x001fe40007fde0ff */
[----:B-1----:R-:W-:-:S03]  /*9db0*/  PRMT R31, R20, 0x7773, RZ ;  /* 0x00007773141f7816 */ /* 0x002fc600000000ff */
[----:B------:R-:W-:Y:S02]  /*9dc0*/  IMAD.X R11, R30, 0x1, R2, P6 ;  /* 0x000000011e0b7824 */ /* 0x000fe400030e0602 */
[----:B------:R-:W-:Y:S01]  /*9dd0*/  VIADD R20, R28, UR4 ;  /* 0x000000041c147c36 */ /* 0x000fe20008000000 */
[----:B------:R-:W-:Y:S01]  /*9de0*/  ULDC UR4, c[0x0][0x22c] ;  /* 0x00008b0000047ab9 */ /* 0x000fe20000000800 */
[----:B------:R0:W-:Y:S01]  /*9df0*/  @P4 STG.E.U8 desc[UR14][R24.64], R31 ;  /* 0x0000001f18004986 */ /* 0x0001e2000c10110e */
[----:B------:R-:W-:Y:S01]  /*9e00*/  ISETP.LT.AND P4, PT, R8, UR6, !P2 ;  /* 0x0000000608007c0c */ /* 0x000fe2000d781270 */
[----:B------:R-:W-:Y:S01]  /*9e10*/  ULDC UR6, c[0x0][0x228] ;  /* 0x00008a0000067ab9 */ /* 0x000fe20000000800 */
        /* <DEDUP_REMOVED lines=8> */
[----:B------:R-:W-:Y:S01]  /*9ea0*/  VIADD R9, R7, 0x26 ;  /* 0x0000002607097836 */ /* 0x000fe20000000000 */
[CC--:B0-----:R-:W-:Y:S01]  /*9eb0*/  IADD3 R24, P6, R20.reuse, R3.reuse, RZ ;  /* 0x0000000314187210 */ /* 0x0c1fe20007fde0ff */
[----:B------:R-:W-:Y:S01]  /*9ec0*/  VIADD R28, R20, UR4 ;  /* 0x00000004141c7c36 */ /* 0x000fe20008000000 */
[C---:B------:R-:W-:Y:S01]  /*9ed0*/  PRMT R31, R21.reuse, 0x7771, RZ ;  /* 0x00007771151f7816 */ /* 0x040fe200000000ff */
[----:B------:R-:W-:Y:S01]  /*9ee0*/  ULDC UR4, c[0x0][0x22c] ;  /* 0x00008b0000047ab9 */ /* 0x000fe20000000800 */
        /* <DEDUP_REMOVED lines=81> */
[----:B----4-:R-:W-:Y:S01]  /*a400*/  PRMT R29, R16, 0x7770, RZ ;  /* 0x00007770101d7816 */ /* 0x010fe200000000ff */
        /* <DEDUP_REMOVED lines=76> */
[----:B------:R-:W-:Y:S01]  /*a8d0*/  ISETP.LT.AND P3, PT, R8, UR6, !P3 ;  /* 0x0000000608007c0c */ /* 0x000fe2000df61270 */
[----:B0-----:R-:W-:Y:S01]  /*a8e0*/  VIADD R22, R24, UR4 ;  /* 0x0000000418167c36 */ /* 0x001fe20008000000 */
[----:B------:R-:W-:Y:S01]  /*a8f0*/  PRMT R23, R18, 0x7770, RZ ;  /* 0x0000777012177816 */ /* 0x000fe200000000ff */
[----:B------:R-:W-:Y:S01]  /*a900*/  VIADD R9, R7, 0x2f ;  /* 0x0000002f07097836 */ /* 0x000fe20000000000 */
[----:B------:R-:W-:Y:S01]  /*a910*/  ULDC UR4, c[0x0][0x22c] ;  /* 0x00008b0000047ab9 */ /* 0x000fe20000000800 */
[----:B-1----:R-:W-:Y:S01]  /*a920*/  PRMT R25, R17, 0x7773, RZ ;  /* 0x0000777311197816 */ /* 0x002fe200000000ff */
[----:B------:R-:W-:Y:S01]  /*a930*/  IMAD.X R17, R26, 0x1, R2, P6 ;  /* 0x000000011a117824 */ /* 0x000fe200030e0602 */
[----:B------:R-:W-:Y:S01]  /*a940*/  PRMT R27, R18, 0x7771, RZ ;  /* 0x00007771121b7816 */ /* 0x000fe200000000ff */
[----:B------:R-:W-:-:S02]  /*a950*/  ULDC UR6, c[0x0][0x228] ;  /* 0x00008a0000067ab9 */ /* 0x000fc40000000800 */
[----:B------:R0:W-:Y:S01]  /*a960*/  @P4 STG.E.U8 desc[UR14][R10.64], R25 ;  /* 0x000000190a004986 */ /* 0x0001e2000c10110e */
[-C--:B------:R-:W-:Y:S02]  /*a970*/  IADD3 R20, P4, R24, R4.reuse, RZ ;  /* 0x0000000418147210 */ /* 0x080fe40007f9e0ff */
[----:B------:R-:W-:Y:S01]  /*a980*/  SHF.R.S32.HI R24, RZ, 0x1f, R22 ;  /* 0x0000001fff187819 */ /* 0x000fe20000011416 */
[----:B------:R1:W-:Y:S01]  /*a990*/  @P5 STG.E.U8 desc[UR14][R16.64], R23 ;  /* 0x0000001710005986 */ /* 0x0003e2000c10110e */
[----:B------:R-:W-:Y:S01]  /*a9a0*/  ISETP.LT.AND P5, PT, R6, UR8, !P1 ;  /* 0x0000000806007c0c */ /* 0x000fe2000cfa1270 */
[----:B------:R-:W-:Y:S01]  /*a9b0*/  IMAD.X R21, R26, 0x1, R5, P4 ;  /* 0x000000011a157824 */ /* 0x000fe200020e0605 */
[----:B------:R-:W-:Y:S01]  /*a9c0*/  ISETP.GE.AND P4, PT, R9, UR4, PT ;  /* 0x0000000409007c0c */ /* 0x000fe2000bf86270 */
[----:B------:R-:W-:Y:S01]  /*a9d0*/  ULDC UR4, c[0x0][0x248] ;  /* 0x0000920000047ab9 */ /* 0x000fe20000000800 */
[----:B------:R-:W-:Y:S01]  /*a9e0*/  ULDC UR8, c[0x0][0x228] ;  /* 0x00008a0000087ab9 */ /* 0x000fe20000000800 */
[----:B------:R-:W-:Y:S01]  /*a9f0*/  ISETP.LT.AND P1, PT, R8, UR6, !P1 ;  /* 0x0000000608007c0c */ /* 0x000fe2000cf21270 */
[----:B------:R2:W-:Y:S01]  /*aa00*/  @P3 STG.E.U8 desc[UR14][R20.64], R27 ;  /* 0x0000001b14003986 */ /* 0x0005e2000c10110e */
[----:B0-----:R-:W-:Y:S01]  /*aa10*/  IADD3 R10, P6, R22, R3, RZ ;  /* 0x00000003160a7210 */ /* 0x001fe20007fde0ff */
[----:B------:R-:W-:Y:S01]  /*aa20*/  VIADD R9, R7, 0x30 ;  /* 0x0000003007097836 */ /* 0x000fe20000000000 */
[----:B------:R-:W-:Y:S01]  /*aa30*/  PRMT R25, R18, 0x7772, RZ ;  /* 0x0000777212197816 */ /* 0x000fe200000000ff */
[----:B------:R-:W-:Y:S01]  /*aa40*/  ULDC UR6, c[0x0][0x228] ;  /* 0x00008a0000067ab9 */ /* 0x000fe20000000800 */
[----:B-1----:R-:W-:Y:S01]  /*aa50*/  VIADD R23, R22, UR4 ;  /* 0x0000000416177c36 */ /* 0x002fe20008000000 */
[----:B------:R-:W-:Y:S01]  /*aa60*/  ISETP.LT.AND P3, PT, R6, UR8, !P2 ;  /* 0x0000000806007c0c */ /* 0x000fe2000d761270 */
[----:B------:R-:W-:Y:S01]  /*aa70*/  IMAD.X R11, R24, 0x1, R2, P6 ;  /* 0x00000001180b7824 */ /* 0x000fe200030e0602 */
[----:B------:R-:W-:Y:S01]  /*aa80*/  ULDC UR4, c[0x0][0x22c] ;  /* 0x00008b0000047ab9 */ /* 0x000fe20000000800 */
[----:B------:R-:W-:Y:S01]  /*aa90*/  ULDC UR8, c[0x0][0x228] ;  /* 0x00008a0000087ab9 */ /* 0x000fe20000000800 */
[----:B------:R-:W-:Y:S01]  /*aaa0*/  ISETP.LT.AND P2, PT, R8, UR6, !P2 ;  /* 0x0000000608007c0c */ /* 0x000fe2000d741270 */
[----:B------:R-:W-:Y:S01]  /*aab0*/  ULDC UR6, c[0x0][0x22c] ;  /* 0x00008b0000067ab9 */ /* 0x000fe20000000800 */
[----:B------:R0:W-:Y:S01]  /*aac0*/  @P5 STG.E.U8 desc[UR14][R10.64], R25 ;  /* 0x000000190a005986 */ /* 0x0001e2000c10110e */
[----:B------:R-:W-:-:S02]  /*aad0*/  IADD3 R16, P5, R22, R4, RZ ;  /* 0x0000000416107210 */ /* 0x000fc40007fbe0ff */
[----:B------:R-:W-:Y:S02]  /*aae0*/  SHF.R.S32.HI R22, RZ, 0x1f, R23 ;  /* 0x0000001fff167819 */ /* 0x000fe40000011417 */
[----:B--2---:R-:W-:Y:S01]  /*aaf0*/  IADD3 R20, P6, R23, R3, RZ ;  /* 0x0000000317147210 */ /* 0x004fe20007fde0ff */
[----:B------:R-:W-:Y:S01]  /*ab00*/  IMAD.X R17, R24, 0x1, R5, P5 ;  /* 0x0000000118117824 */ /* 0x000fe200028e0605 */
[----:B------:R-:W-:Y:S02]  /*ab10*/  PRMT R27, R18, 0x7773, RZ ;  /* 0x00007773121b7816 */ /* 0x000fe400000000ff */
[----:B------:R-:W-:Y:S01]  /*ab20*/  ISETP.GE.AND P5, PT, R9, UR4, PT ;  /* 0x0000000409007c0c */ /* 0x000fe2000bfa6270 */
[----:B------:R-:W-:Y:S01]  /*ab30*/  IMAD.X R21, R22, 0x1, R2, P6 ;  /* 0x0000000116157824 */ /* 0x000fe200030e0602 */
[----:B------:R-:W-:Y:S01]  /*ab40*/  ULDC UR4, c[0x0][0x248] ;  /* 0x0000920000047ab9 */ /* 0x000fe20000000800 */
[----:B0-----:R-:W-:Y:S01]  /*ab50*/  PRMT R25, R19, 0x7770, RZ ;  /* 0x0000777013197816 */ /* 0x001fe200000000ff */
[----:B------:R-:W-:Y:S01]  /*ab60*/  VIADD R18, R23, UR4 ;  /* 0x0000000417127c36 */ /* 0x000fe20008000000 */
[----:B------:R0:W-:Y:S01]  /*ab70*/  @P1 STG.E.U8 desc[UR14][R16.64], R27 ;  /* 0x0000001b10001986 */ /* 0x0001e2000c10110e */
[----:B------:R-:W-:Y:S01]  /*ab80*/  ISETP.LT.AND P1, PT, R6, UR8, !P4 ;  /* 0x0000000806007c0c */ /* 0x000fe2000e721270 */
[----:B------:R-:W-:Y:S01]  /*ab90*/  VIADD R9, R7, 0x31 ;  /* 0x0000003107097836 */ /* 0x000fe20000000000 */
[----:B------:R-:W-:Y:S01]  /*aba0*/  ULDC UR4, c[0x0][0x22c] ;  /* 0x00008b0000047ab9 */ /* 0x000fe20000000800 */
[----:B------:R1:W-:Y:S01]  /*abb0*/  @P3 STG.E.U8 desc[UR14][R20.64], R25 ;  /* 0x0000001914003986 */ /* 0x0003e2000c10110e */
[----:B------:R-:W-:Y:S01]  /*abc0*/  IADD3 R10, P3, R23, R4, RZ ;  /* 0x00000004170a7210 */ /* 0x000fe20007f7e0ff */
[----:B------:R-:W-:Y:S01]  /*abd0*/  ULDC UR8, c[0x0][0x228] ;  /* 0x00008a0000087ab9 */ /* 0x000fe20000000800 */
[----:B------:R-:W-:-:S02]  /*abe0*/  SHF.R.S32.HI R24, RZ, 0x1f, R18 ;  /* 0x0000001fff187819 */ /* 0x000fc40000011412 */
[----:B------:R-:W-:Y:S01]  /*abf0*/  PRMT R23, R19, 0x7772, RZ ;  /* 0x0000777213177816 */ /* 0x000fe200000000ff */
[----:B------:R-:W-:Y:S01]  /*ac00*/  IMAD.X R11, R22, 0x1, R5, P3 ;  /* 0x00000001160b7824 */ /* 0x000fe200018e0605 */
[----:B------:R-:W-:Y:S01]  /*ac10*/  ISETP.GE.AND P3, PT, R9, UR4, PT ;  /* 0x0000000409007c0c */ /* 0x000fe2000bf66270 */
[----:B------:R-:W-:Y:S01]  /*ac20*/  ULDC UR4, c[0x0][0x248] ;  /* 0x0000920000047ab9 */ /* 0x000fe20000000800 */
[C---:B0-----:R-:W-:Y:S01]  /*ac30*/  IADD3 R16, P6, R18.reuse, R3, RZ ;  /* 0x0000000312107210 */ /* 0x041fe20007fde0ff */
[----:B------:R-:W-:Y:S01]  /*ac40*/  VIADD R22, R18, UR4 ;  /* 0x0000000412167c36 */ /* 0x000fe20008000000 */
[----:B------:R-:W-:Y:S01]  /*ac50*/  ISETP.LT.AND P4, PT, R8, UR8, !P4 ;  /* 0x0000000808007c0c */ /* 0x000fe2000e781270 */
[----:B------:R-:W-:Y:S01]  /*ac60*/  VIADD R9, R7, 0x32 ;  /* 0x0000003207097836 */ /* 0x000fe20000000000 */
[C---:B-1----:R-:W-:Y:S01]  /*ac70*/  PRMT R25, R19.reuse, 0x7771, RZ ;  /* 0x0000777113197816 */ /* 0x042fe200000000ff */
[----:B------:R-:W-:Y:S01]  /*ac80*/  IMAD.X R17, R24, 0x1, R2, P6 ;  /* 0x0000000118117824 */ /* 0x000fe200030e0602 */
[----:B------:R-:W-:Y:S01]  /*ac90*/  ISETP.LT.AND P6, PT, R6, UR10, !P5 ;  /* 0x0000000a06007c0c */ /* 0x000fe2000efc1270 */
[----:B------:R-:W-:Y:S01]  /*aca0*/  ULDC UR4, c[0x0][0x22c] ;  /* 0x00008b0000047ab9 */ /* 0x000fe20000000800 */
[----:B------:R-:W-:Y:S01]  /*acb0*/  PRMT R19, R19, 0x7773, RZ ;  /* 0x0000777313137816 */ /* 0x000fe200000000ff */
[----:B------:R0:W-:Y:S01]  /*acc0*/  @P2 STG.E.U8 desc[UR14][R10.64], R25 ;  /* 0x000000190a002986 */ /* 0x0001e2000c10110e */
[----:B------:R-:W-:Y:S01]  /*acd0*/  ISETP.GE.AND P2, PT, R9, UR6, PT ;  /* 0x0000000609007c0c */ /* 0x000fe2000bf46270 */
[----:B------:R-:W-:Y:S01]  /*ace0*/  VIADD R9, R7, 0x33 ;  /* 0x0000003307097836 */ /* 0x000fe20000000000 */
[----:B------:R-:W-:Y:S01]  /*acf0*/  ULDC UR6, c[0x0][0x228] ;  /* 0x00008a0000067ab9 */ /* 0x000fe20000000800 */
[----:B------:R1:W-:Y:S01]  /*ad00*/  @P1 STG.E.U8 desc[UR14][R16.64], R23 ;  /* 0x0000001710001986 */ /* 0x0003e2000c10110e */
[----:B------:R-:W-:Y:S01]  /*ad10*/  IADD3 R20, P1, R18, R4, RZ ;  /* 0x0000000412147210 */ /* 0x000fe20007f3e0ff */
[----:B------:R-:W-:Y:S01]  /*ad20*/  ULDC UR8, c[0x0][0x228] ;  /* 0x00008a0000087ab9 */ /* 0x000fe20000000800 */
[----:B-----5:R-:W-:-:S03]  /*ad30*/  PRMT R27, R15, 0x7770, RZ ;  /* 0x000077700f1b7816 */ /* 0x020fc600000000ff */
[----:B------:R-:W-:Y:S01]  /*ad40*/  IMAD.X R21, R24, 0x1, R5, P1 ;  /* 0x0000000118157824 */ /* 0x000fe200008e0605 */
[-C--:B0-----:R-:W-:Y:S02]  /*ad50*/  IADD3 R10, P1, R22, R3.reuse, RZ ;  /* 0x00000003160a7210 */ /* 0x081fe40007f3e0ff */
[----:B------:R-:W-:Y:S02]  /*ad60*/  PRMT R25, R12, 0x7770, RZ ;  /* 0x000077700c197816 */ /* 0x000fe400000000ff */
[----:B------:R0:W-:Y:S01]  /*ad70*/  @P4 STG.E.U8 desc[UR14][R20.64], R19 ;  /* 0x0000001314004986 */ /* 0x0001e2000c10110e */
[----:B-1----:R-:W-:Y:S02]  /*ad80*/  SHF.R.S32.HI R17, RZ, 0x1f, R22 ;  /* 0x0000001fff117819 */ /* 0x002fe40000011416 */
[----:B------:R-:W-:Y:S01]  /*ad90*/  ISETP.LT.AND P4, PT, R8, UR6, !P5 ;  /* 0x0000000608007c0c */ /* 0x000fe2000ef81270 */
[----:B------:R-:W-:Y:S01]  /*ada0*/  ULDC UR6, c[0x0][0x228] ;  /* 0x00008a0000067ab9 */ /* 0x000fe20000000800 */
[----:B------:R-:W-:Y:S01]  /*adb0*/  ISETP.LT.AND P5, PT, R6, UR8, !P3 ;  /* 0x0000000806007c0c */ /* 0x000fe2000dfa1270 */
[----:B------:R-:W-:Y:S01]  /*adc0*/  IMAD.X R11, R17, 0x1, R2, P1 ;  /* 0x00000001110b7824 */ /* 0x000fe200008e0602 */
[----:B------:R-:W-:Y:S01]  /*add0*/  ISETP.GE.AND P1, PT, R9, UR4, PT ;  /* 0x0000000409007c0c */ /* 0x000fe2000bf26270 */
[----:B------:R-:W-:Y:S01]  /*ade0*/  ULDC UR4, c[0x0][0x248] ;  /* 0x0000920000047ab9 */ /* 0x000fe20000000800 */
[----:B------:R-:W-:Y:S01]  /*adf0*/  ISETP.LT.AND P3, PT, R8, UR6, !P3 ;  /* 0x0000000608007c0c */ /* 0x000fe2000df61270 */
[C---:B------:R-:W-:Y:S01]  /*ae00*/  VIADD R23, R22.reuse, UR4 ;  /* 0x0000000416177c36 */ /* 0x040fe20008000000 */
[----:B------:R1:W-:Y:S01]  /*ae10*/  @P6 STG.E.U8 desc[UR14][R10.64], R25 ;  /* 0x000000190a006986 */ /* 0x0003e2000c10110e */
[----:B------:R-:W-:Y:S01]  /*ae20*/  IADD3 R16, P6, R22, R4, RZ ;  /* 0x0000000416107210 */ /* 0x000fe20007fde0ff */
[----:B------:R-:W-:Y:S01]  /*ae30*/  VIADD R9, R7, 0x34 ;  /* 0x0000003407097836 */ /* 0x000fe20000000000 */
[----:B------:R-:W-:Y:S01]  /*ae40*/  ULDC UR4, c[0x0][0x22c] ;  /* 0x00008b0000047ab9 */ /* 0x000fe20000000800 */
[----:B0-----:R-:W-:Y:S01]  /*ae50*/  SHF.R.S32.HI R19, RZ, 0x1f, R23 ;  /* 0x0000001fff137819 */ /* 0x001fe20000011417 */
[----:B------:R-:W-:Y:S01]  /*ae60*/  ULDC UR6, c[0x0][0x228] ;  /* 0x00008a0000067ab9 */ /* 0x000fe20000000800 */
[----:B------:R-:W-:Y:S01]  /*ae70*/  IMAD.X R17, R17, 0x1, R5, P6 ;  /* 0x0000000111117824 */ /* 0x000fe200030e0605 */
[----:B------:R-:W-:Y:S01]  /*ae80*/  PRMT R21, R12, 0x7772, RZ ;  /* 0x000077720c157816 */ /* 0x000fe200000000ff */
[----:B------:R-:W-:Y:S01]  /*ae90*/  ULDC UR8, c[0x0][0x228] ;  /* 0x00008a0000087ab9 */ /* 0x000fe20000000800 */
[----:B-1----:R-:W-:-:S02]  /*aea0*/  IADD3 R10, P6, R23, R3, RZ ;  /* 0x00000003170a7210 */ /* 0x002fc40007fde0ff */
[----:B------:R-:W-:-:S03]  /*aeb0*/  PRMT R25, R12, 0x7771, RZ ;  /* 0x000077710c197816 */ /* 0x000fc600000000ff */
[----:B------:R-:W-:Y:S01]  /*aec0*/  IMAD.X R11, R19, 0x1, R2, P6 ;  /* 0x00000001130b7824 */ /* 0x000fe200030e0602 */
[----:B------:R-:W-:Y:S01]  /*aed0*/  IADD3 R18, P6, R23, R4, RZ ;  /* 0x0000000417127210 */ /* 0x000fe20007fde0ff */
[----:B------:R0:W-:Y:S01]  /*aee0*/  @P4 STG.E.U8 desc[UR14][R16.64], R25 ;  /* 0x0000001910004986 */ /* 0x0001e2000c10110e */
[----:B------:R-:W-:Y:S01]  /*aef0*/  ISETP.GE.AND P4, PT, R9, UR4, PT ;  /* 0x0000000409007c0c */ /* 0x000fe2000bf86270 */
[----:B------:R-:W-:Y:S01]  /*af00*/  ULDC UR4, c[0x0][0x248] ;  /* 0x0000920000047ab9 */ /* 0x000fe20000000800 */
[----:B------:R-:W-:Y:S01]  /*af10*/  PRMT R9, R12, 0x7773, RZ ;  /* 0x000077730c097816 */ /* 0x000fe200000000ff */
[----:B------:R-:W-:Y:S01]  /*af20*/  IMAD.X R19, R19, 0x1, R5, P6 ;  /* 0x0000000113137824 */ /* 0x000fe200030e0605 */
[----:B------:R1:W-:Y:S01]  /*af30*/  @P5 STG.E.U8 desc[UR14][R10.64], R21 ;  /* 0x000000150a005986 */ /* 0x0003e2000c10110e */
[----:B------:R-:W-:Y:S01]  /*af40*/  VIADD R23, R23, UR4 ;  /* 0x0000000417177c36 */ /* 0x000fe20008000000 */
[----:B------:R-:W-:Y:S01]  /*af50*/  ISETP.LT.AND P5, PT, R6, UR6, !P2 ;  /* 0x0000000606007c0c */ /* 0x000fe2000d7a1270 */
[----:B------:R-:W-:Y:S01]  /*af60*/  ULDC UR4, c[0x0][0x248] ;  /* 0x0000920000047ab9 */ /* 0x000fe20000000800 */
[----:B------:R2:W-:Y:S01]  /*af70*/  @P3 STG.E.U8 desc[UR14][R18.64], R9 ;  /* 0x0000000912003986 */ /* 0x0005e2000c10110e */
[----:B------:R-:W-:Y:S01]  /*af80*/  ULDC UR6, c[0x0][0x228] ;  /* 0x00008a0000067ab9 */ /* 0x000fe20000000800 */
[----:B------:R-:W-:Y:S01]  /*af90*/  SHF.R.S32.HI R20, RZ, 0x1f, R23 ;  /* 0x0000001fff147819 */ /* 0x000fe20000011417 */
[C---:B------:R-:W-:Y:S01]  /*afa0*/  VIADD R12, R23.reuse, UR4 ;  /* 0x00000004170c7c36 */ /* 0x040fe20008000000 */
[----:B0-----:R-:W-:Y:S01]  /*afb0*/  IADD3 R16, P3, R23, R3, RZ ;  /* 0x0000000317107210 */ /* 0x001fe20007f7e0ff */
[----:B------:R-:W-:Y:S01]  /*afc0*/  ULDC UR4, c[0x0][0x248] ;  /* 0x0000920000047ab9 */ /* 0x000fe20000000800 */
[----:B------:R-:W-:-:S02]  /*afd0*/  PRMT R25, R13, 0x7770, RZ ;  /* 0x000077700d197816 */ /* 0x000fc400000000ff */
[----:B------:R-:W-:Y:S01]  /*afe0*/  ISETP.LT.AND P2, PT, R8, UR6, !P2 ;  /* 0x0000000608007c0c */ /* 0x000fe2000d741270 */
[----:B------:R-:W-:Y:S01]  /*aff0*/  IMAD.X R17, R20, 0x1, R2, P3 ;  /* 0x0000000114117824 */ /* 0x000fe200018e0602 */
[----:B------:R-:W-:Y:S01]  /*b000*/  ISETP.LT.AND P6, PT, R6, UR8, !P1 ;  /* 0x0000000806007c0c */ /* 0x000fe2000cfc1270 */
[----:B------:R-:W-:Y:S01]  /*b010*/  ULDC UR6, c[0x0][0x228] ;  /* 0x00008a0000067ab9 */ /* 0x000fe20000000800 */
[-C--:B-1----:R-:W-:Y:S01]  /*b020*/  IADD3 R10, P3, R23, R4.reuse, RZ ;  /* 0x00000004170a7210 */ /* 0x082fe20007f7e0ff */
[----:B------:R-:W-:Y:S01]  /*b030*/  ULDC UR8, c[0x0][0x228] ;  /* 0x00008a0000087ab9 */ /* 0x000fe20000000800 */
[----:B------:R0:W-:Y:S01]  /*b040*/  @P5 STG.E.U8 desc[UR14][R16.64], R25 ;  /* 0x0000001910005986 */ /* 0x0001e2000c10110e */
[----:B------:R-:W-:Y:S01]  /*b050*/  SHF.R.S32.HI R22, RZ, 0x1f, R12 ;  /* 0x0000001fff167819 */ /* 0x000fe2000001140c */
[----:B--2---:R-:W-:Y:S01]  /*b060*/  VIADD R9, R7, 0x35 ;  /* 0x0000003507097836 */ /* 0x004fe20000000000 */
[-C--:B------:R-:W-:Y:S01]  /*b070*/  IADD3 R18, P5, R12, R3.reuse, RZ ;  /* 0x000000030c127210 */ /* 0x080fe20007fbe0ff */
[--C-:B------:R-:W-:Y:S01]  /*b080*/  IMAD.X R11, R20, 0x1, R5.reuse, P3 ;  /* 0x00000001140b7824 */ /* 0x100fe200018e0605 */
[C---:B------:R-:W-:Y:S01]  /*b090*/  PRMT R23, R13.reuse, 0x7771, RZ ;  /* 0x000077710d177816 */ /* 0x040fe200000000ff */
[----:B------:R-:W-:Y:S01]  /*b0a0*/  VIADD R20, R12, UR4 ;  /* 0x000000040c147c36 */ /* 0x000fe20008000000 */
[----:B------:R-:W-:Y:S01]  /*b0b0*/  PRMT R21, R13, 0x7772, RZ ;  /* 0x000077720d157816 */ /* 0x000fe200000000ff */
[----:B------:R-:W-:Y:S01]  /*b0c0*/  IMAD.X R19, R22, 0x1, R2, P5 ;  /* 0x0000000116137824 */ /* 0x000fe200028e0602 */
[----:B------:R-:W-:Y:S01]  /*b0d0*/  ISETP.LT.AND P1, PT, R8, UR6, !P1 ;  /* 0x0000000608007c0c */ /* 0x000fe2000cf21270 */
[----:B------:R1:W-:Y:S01]  /*b0e0*/  @P2 STG.E.U8 desc[UR14][R10.64], R23 ;  /* 0x000000170a002986 */ /* 0x0003e2000c10110e */
[----:B------:R-:W-:Y:S01]  /*b0f0*/  ISETP.LT.AND P5, PT, R6, UR8, !P4 ;  /* 0x0000000806007c0c */ /* 0x000fe2000e7a1270 */
[----:B------:R-:W-:Y:S01]  /*b100*/  ULDC UR4, c[0x0][0x248] ;  /* 0x0000920000047ab9 */ /* 0x000fe20000000800 */
[-C--:B0-----:R-:W-:Y:S01]  /*b110*/  IADD3 R16, P2, R12, R4.reuse, RZ ;  /* 0x000000040c107210 */ /* 0x081fe20007f5e0ff */
[----:B------:R0:W-:Y:S01]  /*b120*/  @P6 STG.E.U8 desc[UR14][R18.64], R21 ;  /* 0x0000001512006986 */ /* 0x0001e2000c10110e */
[----:B------:R-:W-:Y:S01]  /*b130*/  SHF.R.S32.HI R24, RZ, 0x1f, R20 ;  /* 0x0000001fff187819 */ /* 0x000fe20000011414 */
[----:B------:R-:W-:Y:S01]  /*b140*/  ULDC UR6, c[0x0][0x228] ;  /* 0x00008a0000067ab9 */ /* 0x000fe20000000800 */
[----:B------:R-:W-:Y:S01]  /*b150*/  ISETP.GE.AND P3, PT, R9, UR25, PT ;  /* 0x0000001909007c0c */ /* 0x000fe2000bf66270 */
[----:B------:R-:W-:Y:S01]  /*b160*/  VIADD R9, R7, 0x36 ;  /* 0x0000003607097836 */ /* 0x000fe20000000000 */
[----:B------:R-:W-:Y:S01]  /*b170*/  ISETP.LT.AND P4, PT, R8, UR6, !P4 ;  /* 0x0000000608007c0c */ /* 0x000fe2000e781270 */
[--C-:B------:R-:W-:Y:S01]  /*b180*/  IMAD.X R17, R22, 0x1, R5.reuse, P2 ;  /* 0x0000000116117824 */ /* 0x100fe200010e0605 */
[----:B------:R-:W-:Y:S01]  /*b190*/  ULDC UR6, c[0x0][0x228] ;  /* 0x00008a0000067ab9 */ /* 0x000fe20000000800 */
[----:B-1----:R-:W-:Y:S01]  /*b1a0*/  IADD3 R10, P6, R20, R3, RZ ;  /* 0x00000003140a7210 */ /* 0x002fe20007fde0ff */
[----:B------:R-:W-:Y:S01]  /*b1b0*/  ULDC UR8, c[0x0][0x228] ;  /* 0x00008a0000087ab9 */ /* 0x000fe20000000800 */
[----:B------:R-:W-:Y:S01]  /*b1c0*/  ISETP.GE.AND P2, PT, R9, UR23, PT ;  /* 0x0000001709007c0c */ /* 0x000fe2000bf46270 */
[----:B------:R-:W-:Y:S01]  /*b1d0*/  VIADD R9, R7, 0x37 ;  /* 0x0000003707097836 */ /* 0x000fe20000000000 */
[----:B0-----:R-:W-:Y:S01]  /*b1e0*/  PRMT R21, R13, 0x7773, RZ ;  /* 0x000077730d157816 */ /* 0x001fe200000000ff */
[----:B------:R-:W-:Y:S01]  /*b1f0*/  IMAD.X R11, R24, 0x1, R2, P6 ;  /* 0x00000001180b7824 */ /* 0x000fe200030e0602 */
[----:B------:R-:W-:Y:S01]  /*b200*/  PRMT R19, R14, 0x7770, RZ ;  /* 0x000077700e137816 */ /* 0x000fe200000000ff */
[C---:B------:R-:W-:Y:S01]  /*b210*/  VIADD R18, R20.reuse, UR4 ;  /* 0x0000000414127c36 */ /* 0x040fe20008000000 */
[----:B------:R-:W-:Y:S01]  /*b220*/  IADD3 R12, P6, R20, R4, RZ ;  /* 0x00000004140c7210 */ /* 0x000fe20007fde0ff */
[----:B------:R0:W-:Y:S01]  /*b230*/  @P1 STG.E.U8 desc[UR14][R16.64], R21 ;  /* 0x0000001510001986 */ /* 0x0001e2000c10110e */
[----:B------:R-:W-:Y:S01]  /*b240*/  ISETP.GE.AND P1, PT, R9, UR21, PT ;  /* 0x0000001509007c0c */ /* 0x000fe2000bf26270 */
[----:B------:R-:W-:Y:S01]  /*b250*/  VIADD R9, R7, 0x38 ;  /* 0x0000003807097836 */ /* 0x000fe20000000000 */
[----:B------:R-:W-:Y:S01]  /*b260*/  ULDC UR4, c[0x0][0x228] ;  /* 0x00008a0000047ab9 */ /* 0x000fe20000000800 */
[----:B------:R1:W-:Y:S01]  /*b270*/  @P5 STG.E.U8 desc[UR14][R10.64], R19 ;  /* 0x000000130a005986 */ /* 0x0003e2000c10110e */
[----:B------:R-:W-:Y:S01]  /*b280*/  IMAD.X R13, R24, 0x1, R5, P6 ;  /* 0x00000001180d7824 */ /* 0x000fe200030e0605 */
[----:B------:R-:W-:Y:S01]  /*b290*/  ISETP.LT.AND P5, PT, R6, UR6, !P3 ;  /* 0x0000000606007c0c */ /* 0x000fe2000dfa1270 */
[----:B------:R-:W-:Y:S01]  /*b2a0*/  ULDC UR6, c[0x0][0x228] ;  /* 0x00008a0000067ab9 */ /* 0x000fe20000000800 */
[----:B------:R-:W-:Y:S01]  /*b2b0*/  ISETP.LT.AND P3, PT, R8, UR4, !P3 ;  /* 0x0000000408007c0c */ /* 0x000fe2000df61270 */
[----:B------:R-:W-:Y:S01]  /*b2c0*/  ULDC UR4, c[0x0][0x248] ;  /* 0x0000920000047ab9 */ /* 0x000fe20000000800 */
[----:B------:R-:W-:-:S02]  /*b2d0*/  PRMT R25, R14, 0x7772, RZ ;  /* 0x000077720e197816 */ /* 0x000fc400000000ff */
[----:B0-----:R-:W-:Y:S02]  /*b2e0*/  SHF.R.S32.HI R16, RZ, 0x1f, R18 ;  /* 0x0000001fff107819 */ /* 0x001fe40000011412 */
[----:B------:R-:W-:Y:S02]  /*b2f0*/  PRMT R17, R14, 0x7771, RZ ;  /* 0x000077710e117816 */ /* 0x000fe400000000ff */
[----:B-1----:R-:W-:Y:S02]  /*b300*/  IADD3 R10, P6, R18, R3, RZ ;  /* 0x00000003120a7210 */ /* 0x002fe40007fde0ff */
[----:B------:R-:W-:Y:S01]  /*b310*/  PRMT R23, R14, 0x7773, RZ ;  /* 0x000077730e177816 */ /* 0x000fe200000000ff */
[----:B------:R0:W-:Y:S01]  /*b320*/  @P4 STG.E.U8 desc[UR14][R12.64], R17 ;  /* 0x000000110c004986 */ /* 0x0001e2000c10110e */
[----:B------:R-:W-:Y:S01]  /*b330*/  ISETP.GE.AND P4, PT, R9, UR19, PT ;  /* 0x0000001309007c0c */ /* 0x000fe2000bf86270 */
[----:B------:R-:W-:Y:S01]  /*b340*/  IMAD.X R11, R16, 0x1, R2, P6 ;  /* 0x00000001100b7824 */ /* 0x000fe200030e0602 */
[C---:B------:R-:W-:Y:S01]  /*b350*/  IADD3 R20, P6, R18.reuse, R4, RZ ;  /* 0x0000000412147210 */ /* 0x040fe20007fde0ff */
[----:B------:R-:W-:Y:S01]  /*b360*/  VIADD R9, R18, UR4 ;  /* 0x0000000412097c36 */ /* 0x000fe20008000000 */
[----:B------:R-:W-:-:S02]  /*b370*/  ULDC UR4, c[0x0][0x248] ;  /* 0x0000920000047ab9 */ /* 0x000fc40000000800 */
[----:B------:R1:W-:Y:S01]  /*b380*/  @P5 STG.E.U8 desc[UR14][R10.64], R25 ;  /* 0x000000190a005986 */ /* 0x0003e2000c10110e */
[----:B------:R-:W-:Y:S01]  /*b390*/  IMAD.X R21, R16, 0x1, R5, P6 ;  /* 0x0000000110157824 */ /* 0x000fe200030e0605 */
[----:B------:R-:W-:Y:S01]  /*b3a0*/  ISETP.LT.AND P5, PT, R6, UR6, !P2 ;  /* 0x0000000606007c0c */ /* 0x000fe2000d7a1270 */
[----:B------:R-:W-:Y:S01]  /*b3b0*/  ULDC UR6, c[0x0][0x228] ;  /* 0x00008a0000067ab9 */ /* 0x000fe20000000800 */
[----:B------:R-:W2:Y:S01]  /*b3c0*/  LDS.128 R16, [R0] ;  /* 0x0000000000107984 */ /* 0x000ea20000000c00 */
[----:B------:R-:W-:Y:S01]  /*b3d0*/  SHF.R.S32.HI R22, RZ, 0x1f, R9 ;  /* 0x0000001fff167819 */ /* 0x000fe20000011409 */
[C---:B------:R-:W-:Y:S01]  /*b3e0*/  VIADD R14, R9.reuse, UR4 ;  /* 0x00000004090e7c36 */ /* 0x040fe20008000000 */
[----:B------:R-:W-:Y:S01]  /*b3f0*/  ISETP.LT.AND P2, PT, R8, UR6, !P2 ;  /* 0x0000000608007c0c */ /* 0x000fe2000d741270 */
[----:B------:R3:W-:Y:S01]  /*b400*/  @P3 STG.E.U8 desc[UR14][R20.64], R23 ;  /* 0x0000001714003986 */ /* 0x0007e2000c10110e */
[CC--:B0-----:R-:W-:Y:S01]  /*b410*/  IADD3 R12, P3, R9.reuse, R3.reuse, RZ ;  /* 0x00000003090c7210 */ /* 0x0c1fe20007f7e0ff */
[----:B------:R-:W-:Y:S01]  /*b420*/  ULDC UR4, c[0x0][0x248] ;  /* 0x0000920000047ab9 */ /* 0x000fe20000000800 */
[----:B------:R-:W-:Y:S01]  /*b430*/  ISETP.LT.AND P6, PT, R6, UR8, !P1 ;  /* 0x0000000806007c0c */ /* 0x000fe2000cfc1270 */
[----:B------:R-:W-:Y:S01]  /*b440*/  ULDC UR6, c[0x0][0x228] ;  /* 0x00008a0000067ab9 */ /* 0x000fe20000000800 */
[----:B------:R-:W-:Y:S01]  /*b450*/  SHF.R.S32.HI R24, RZ, 0x1f, R14 ;  /* 0x0000001fff187819 */ /* 0x000fe2000001140e */
[--C-:B------:R-:W-:Y:S01]  /*b460*/  IMAD.X R13, R22, 0x1, R2.reuse, P3 ;  /* 0x00000001160d7824 */ /* 0x100fe200018e0602 */
[-C--:B-1----:R-:W-:Y:S01]  /*b470*/  IADD3 R10, P3, R9, R4.reuse, RZ ;  /* 0x00000004090a7210 */ /* 0x082fe20007f7e0ff */
[C---:B------:R-:W-:Y:S01]  /*b480*/  VIADD R9, R14.reuse, UR4 ;  /* 0x000000040e097c36 */ /* 0x040fe20008000000 */
[C---:B------:R-:W-:Y:S01]  /*b490*/  PRMT R25, R15.reuse, 0x7771, RZ ;  /* 0x000077710f197816 */ /* 0x040fe200000000ff */
[----:B------:R-:W-:Y:S01]  /*b4a0*/  ULDC UR8, c[0x0][0x228] ;  /* 0x00008a0000087ab9 */ /* 0x000fe20000000800 */
[----:B------:R0:W-:Y:S01]  /*b4b0*/  @P5 STG.E.U8 desc[UR14][R12.64], R27 ;  /* 0x0000001b0c005986 */ /* 0x0001e2000c10110e */
[-C--:B---3--:R-:W-:Y:S01]  /*b4c0*/  IADD3 R20, P5, R14, R3.reuse, RZ ;  /* 0x000000030e147210 */ /* 0x088fe20007fbe0ff */
[----:B------:R-:W-:Y:S01]  /*b4d0*/  IMAD.X R11, R22, 0x1, R5, P3 ;  /* 0x00000001160b7824 */ /* 0x000fe200018e0605 */
[----:B------:R-:W-:Y:S01]  /*b4e0*/  PRMT R23, R15, 0x7772, RZ ;  /* 0x000077720f177816 */ /* 0x000fe200000000ff */
[C---:B------:R-:W-:Y:S01]  /*b4f0*/  VIADD R0, R7.reuse, 0x39 ;  /* 0x0000003907007836 */ /* 0x040fe20000000000 */
[----:B------:R-:W-:Y:S01]  /*b500*/  ISETP.LT.AND P1, PT, R8, UR6, !P1 ;  /* 0x0000000608007c0c */ /* 0x000fe2000cf21270 */
[--C-:B------:R-:W-:Y:S01]  /*b510*/  IMAD.X R21, R24, 0x1, R2.reuse, P5 ;  /* 0x0000000118157824 */ /* 0x100fe200028e0602 */
[----:B------:R1:W-:Y:S01]  /*b520*/  @P2 STG.E.U8 desc[UR14][R10.64], R25 ;  /* 0x000000190a002986 */ /* 0x0003e2000c10110e */
[----:B------:R-:W-:Y:S01]  /*b530*/  ISETP.LT.AND P5, PT, R6, UR8, !P4 ;  /* 0x0000000806007c0c */ /* 0x000fe2000e7a1270 */
[----:B------:R-:W-:Y:S01]  /*b540*/  ULDC UR4, c[0x0][0x248] ;  /* 0x0000920000047ab9 */ /* 0x000fe20000000800 */
[----:B------:R-:W-:Y:S01]  /*b550*/  SHF.R.S32.HI R22, RZ, 0x1f, R9 ;  /* 0x0000001fff167819 */ /* 0x000fe20000011409 */
[----:B------:R3:W-:Y:S01]  /*b560*/  @P6 STG.E.U8 desc[UR14][R20.64], R23 ;  /* 0x0000001714006986 */ /* 0x0007e2000c10110e */
[-C--:B0-----:R-:W-:Y:S01]  /*b570*/  IADD3 R12, P2, R14, R4.reuse, RZ ;  /* 0x000000040e0c7210 */ /* 0x081fe20007f5e0ff */
[----:B------:R-:W-:Y:S01]  /*b580*/  ULDC UR6, c[0x0][0x228] ;  /* 0x00008a0000067ab9 */ /* 0x000fe20000000800 */
[----:B------:R-:W-:Y:S01]  /*b590*/  ISETP.GE.AND P3, PT, R0, UR17, PT ;  /* 0x0000001100007c0c */ /* 0x000fe2000bf66270 */
[----:B------:R-:W-:Y:S01]  /*b5a0*/  VIADD R0, R7, 0x3a ;  /* 0x0000003a07007836 */ /* 0x000fe20000000000 */
[----:B------:R-:W-:Y:S01]  /*b5b0*/  ISETP.LT.AND P4, PT, R8, UR6, !P4 ;  /* 0x0000000608007c0c */ /* 0x000fe2000e781270 */
[----:B------:R-:W-:Y:S01]  /*b5c0*/  IMAD.X R13, R24, 0x1, R5, P2 ;  /* 0x00000001180d7824 */ /* 0x000fe200010e0605 */
[----:B------:R-:W-:Y:S01]  /*b5d0*/  ULDC UR6, c[0x0][0x228] ;  /* 0x00008a0000067ab9 */ /* 0x000fe20000000800 */
[----:B-1----:R-:W-:Y:S01]  /*b5e0*/  IADD3 R10, P6, R9, R3, RZ ;  /* 0x00000003090a7210 */ /* 0x002fe20007fde0ff */
[----:B------:R-:W-:Y:S01]  /*b5f0*/  ULDC UR8, c[0x0][0x228] ;  /* 0x00008a0000087ab9 */ /* 0x000fe20000000800 */
[----:B------:R-:W-:Y:S01]  /*b600*/  ISETP.GE.AND P2, PT, R0, UR13, PT ;  /* 0x0000000d00007c0c */ /* 0x000fe2000bf46270 */
[----:B------:R-:W-:Y:S01]  /*b610*/  VIADD R0, R7, 0x3b ;  /* 0x0000003b07007836 */ /* 0x000fe20000000000 */
[----:B---3--:R-:W-:Y:S01]  /*b620*/  PRMT R21, R15, 0x7773, RZ ;  /* 0x000077730f157816 */ /* 0x008fe200000000ff */
[----:B------:R-:W-:Y:S01]  /*b630*/  IMAD.X R11, R22, 0x1, R2, P6 ;  /* 0x00000001160b7824 */ /* 0x000fe200030e0602 */
[C---:B--2---:R-:W-:Y:S01]  /*b640*/  PRMT R23, R16.reuse, 0x7770, RZ ;  /* 0x0000777010177816 */ /* 0x044fe200000000ff */
[C---:B------:R-:W-:Y:S01]  /*b650*/  VIADD R20, R9.reuse, UR4 ;  /* 0x0000000409147c36 */ /* 0x040fe20008000000 */
[----:B------:R-:W-:Y:S01]  /*b660*/  IADD3 R14, P6, R9, R4, RZ ;  /* 0x00000004090e7210 */ /* 0x000fe20007fde0ff */
[----:B------:R0:W-:Y:S01]  /*b670*/  @P1 STG.E.U8 desc[UR14][R12.64], R21 ;  /* 0x000000150c001986 */ /* 0x0001e2000c10110e */
[----:B------:R-:W-:Y:S01]  /*b680*/  ULDC UR4, c[0x0][0x228] ;  /* 0x00008a0000047ab9 */ /* 0x000fe20000000800 */
[----:B------:R-:W-:-:S02]  /*b690*/  PRMT R9, R16, 0x7772, RZ ;  /* 0x0000777210097816 */ /* 0x000fc400000000ff */
[----:B------:R1:W-:Y:S01]  /*b6a0*/  @P5 STG.E.U8 desc[UR14][R10.64], R23 ;  /* 0x000000170a005986 */ /* 0x0003e2000c10110e */
[----:B------:R-:W-:Y:S01]  /*b6b0*/  IMAD.X R15, R22, 0x1, R5, P6 ;  /* 0x00000001160f7824 */ /* 0x000fe200030e0605 */
[----:B------:R-:W-:Y:S01]  /*b6c0*/  ISETP.LT.AND P5, PT, R6, UR6, !P3 ;  /* 0x0000000606007c0c */ /* 0x000fe2000dfa1270 */
[----:B------:R-:W-:Y:S01]  /*b6d0*/  ULDC UR6, c[0x0][0x228] ;  /* 0x00008a0000067ab9 */ /* 0x000fe20000000800 */
[----:B------:R-:W-:Y:S01]  /*b6e0*/  ISETP.LT.AND P3, PT, R8, UR4, !P3 ;  /* 0x0000000408007c0c */ /* 0x000fe2000df61270 */
[----:B------:R-:W-:Y:S01]  /*b6f0*/  ULDC UR4, c[0x0][0x248] ;  /* 0x0000920000047ab9 */ /* 0x000fe20000000800 */
[----:B------:R-:W-:Y:S01]  /*b700*/  ISETP.GE.AND P1, PT, R0, UR11, PT ;  /* 0x0000000b00007c0c */ /* 0x000fe2000bf26270 */
[----:B------:R-:W-:Y:S01]  /*b710*/  VIADD R0, R7, 0x3c ;  /* 0x0000003c07007836 */ /* 0x000fe20000000000 */
[----:B0-----:R-:W-:Y:S02]  /*b720*/  SHF.R.S32.HI R13, RZ, 0x1f, R20 ;  /* 0x0000001fff0d7819 */ /* 0x001fe40000011414 */
[----:B------:R-:W-:-:S02]  /*b730*/  PRMT R21, R16, 0x7773, RZ ;  /* 0x0000777310157816 */ /* 0x000fc400000000ff */
[-C--:B-1----:R-:W-:Y:S02]  /*b740*/  IADD3 R10, P6, R20, R3.reuse, RZ ;  /* 0x00000003140a7210 */ /* 0x082fe40007fde0ff */
[----:B------:R-:W-:Y:S02]  /*b750*/  PRMT R23, R16, 0x7771, RZ ;  /* 0x0000777110177816 */ /* 0x000fe400000000ff */
[----:B------:R-:W-:Y:S01]  /*b760*/  PRMT R25, R17, 0x7770, RZ ;  /* 0x0000777011197816 */ /* 0x000fe200000000ff */
[C---:B------:R-:W-:Y:S01]  /*b770*/  IMAD.X R11, R13.reuse, 0x1, R2, P6 ;  /* 0x000000010d0b7824 */ /* 0x040fe200030e0602 */
[CC--:B------:R-:W-:Y:S01]  /*b780*/  IADD3 R12, P6, R20.reuse, R4.reuse, RZ ;  /* 0x00000004140c7210 */ /* 0x0c0fe20007fde0ff */
[----:B------:R-:W-:Y:S01]  /*b790*/  VIADD R20, R20, UR4 ;  /* 0x0000000414147c36 */ /* 0x000fe20008000000 */
[----:B------:R0:W-:Y:S01]  /*b7a0*/  @P4 STG.E.U8 desc[UR14][R14.64], R23 ;  /* 0x000000170e004986 */ /* 0x0001e2000c10110e */
[----:B------:R-:W-:Y:S01]  /*b7b0*/  ULDC UR4, c[0x0][0x248] ;  /* 0x0000920000047ab9 */ /* 0x000fe20000000800 */
[----:B------:R-:W-:Y:S01]  /*b7c0*/  ISETP.GE.AND P4, PT, R0, UR9, PT ;  /* 0x0000000900007c0c */ /* 0x000fe2000bf86270 */
[----:B------:R-:W-:Y:S01]  /*b7d0*/  IMAD.X R13, R13, 0x1, R5, P6 ;  /* 0x000000010d0d7824 */ /* 0x000fe200030e0605 */
[----:B------:R1:W-:Y:S01]  /*b7e0*/  @P5 STG.E.U8 desc[UR14][R10.64], R9 ;  /* 0x000000090a005986 */ /* 0x0003e2000c10110e */
[C---:B------:R-:W-:Y:S01]  /*b7f0*/  ISETP.LT.AND P5, PT, R6.reuse, UR6, !P2 ;  /* 0x0000000606007c0c */ /* 0x040fe2000d7a1270 */
[----:B------:R-:W-:Y:S01]  /*b800*/  ULDC UR6, c[0x0][0x228] ;  /* 0x00008a0000067ab9 */ /* 0x000fe20000000800 */
[----:B------:R-:W-:Y:S01]  /*b810*/  SHF.R.S32.HI R16, RZ, 0x1f, R20 ;  /* 0x0000001fff107819 */ /* 0x000fe20000011414 */
[----:B------:R2:W-:Y:S01]  /*b820*/  @P3 STG.E.U8 desc[UR14][R12.64], R21 ;  /* 0x000000150c003986 */ /* 0x0005e2000c10110e */
[C---:B------:R-:W-:Y:S01]  /*b830*/  VIADD R0, R7.reuse, 0x3d ;  /* 0x0000003d07007836 */ /* 0x040fe20000000000 */
[----:B------:R-:W-:Y:S01]  /*b840*/  ISETP.LT.AND P6, PT, R6, UR8, !P1 ;  /* 0x0000000806007c0c */ /* 0x000fe2000cfc1270 */
[----:B------:R-:W-:Y:S01]  /*b850*/  ULDC UR8, c[0x0][0x228] ;  /* 0x00008a0000087ab9 */ /* 0x000fe20000000800 */
[C---:B0-----:R-:W-:Y:S01]  /*b860*/  IADD3 R14, P3, R20.reuse, R3, RZ ;  /* 0x00000003140e7210 */ /* 0x041fe20007f7e0ff */
[----:B------:R-:W-:Y:S01]  /*b870*/  VIADD R7, R7, 0x3e ;  /* 0x0000003e07077836 */ /* 0x000fe20000000000 */
[----:B------:R-:W-:Y:S01]  /*b880*/  PRMT R23, R17, 0x7771, RZ ;  /* 0x0000777111177816 */ /* 0x000fe200000000ff */
[----:B-1----:R-:W-:Y:S01]  /*b890*/  VIADD R9, R20, UR4 ;  /* 0x0000000414097c36 */ /* 0x002fe20008000000 */
[----:B------:R-:W-:Y:S01]  /*b8a0*/  ULDC UR4, c[0x0][0x248] ;  /* 0x0000920000047ab9 */ /* 0x000fe20000000800 */
[----:B------:R-:W-:Y:S01]  /*b8b0*/  IMAD.X R15, R16, 0x1, R2, P3 ;  /* 0x00000001100f7824 */ /* 0x000fe200018e0602 */
[----:B------:R-:W-:Y:S01]  /*b8c0*/  ISETP.LT.AND P3, PT, R8, UR6, !P2 ;  /* 0x0000000608007c0c */ /* 0x000fe2000d761270 */
[----:B------:R-:W-:Y:S01]  /*b8d0*/  ULDC UR6, c[0x0][0x228] ;  /* 0x00008a0000067ab9 */ /* 0x000fe20000000800 */
[----:B------:R-:W-:-:S02]  /*b8e0*/  IADD3 R10, P2, R20, R4, RZ ;  /* 0x00000004140a7210 */ /* 0x000fc40007f5e0ff */
[----:B------:R0:W-:Y:S01]  /*b8f0*/  @P5 STG.E.U8 desc[UR14][R14.64], R25 ;  /* 0x000000190e005986 */ /* 0x0001e2000c10110e */
[----:B------:R-:W-:Y:S02]  /*b900*/  SHF.R.S32.HI R20, RZ, 0x1f, R9 ;  /* 0x0000001fff147819 */ /* 0x000fe40000011409 */
[CC--:B--2---:R-:W-:Y:S01]  /*b910*/  IADD3 R12, P5, R9.reuse, R3.reuse, RZ ;  /* 0x00000003090c7210 */ /* 0x0c4fe20007fbe0ff */
[----:B------:R-:W-:Y:S01]  /*b920*/  IMAD.X R11, R16, 0x1, R5, P2 ;  /* 0x00000001100b7824 */ /* 0x000fe200010e0605 */
[----:B------:R-:W-:Y:S01]  /*b930*/  ISETP.GE.AND P2, PT, R0, UR7, PT ;  /* 0x0000000700007c0c */ /* 0x000fe2000bf46270 */
[----:B------:R-:W-:Y:S01]  /*b940*/  VIADD R0, R9, UR4 ;  /* 0x0000000409007c36 */ /* 0x000fe20008000000 */
[----:B------:R-:W-:Y:S01]  /*b950*/  PRMT R21, R17, 0x7772, RZ ;  /* 0x0000777211157816 */ /* 0x000fe200000000ff */
[----:B------:R-:W-:Y:S01]  /*b960*/  IMAD.X R13, R20, 0x1, R2, P5 ;  /* 0x00000001140d7824 */ /* 0x000fe200028e0602 */
[----:B------:R1:W-:Y:S01]  /*b970*/  @P3 STG.E.U8 desc[UR14][R10.64], R23 ;  /* 0x000000170a003986 */ /* 0x0003e2000c10110e */
[----:B------:R-:W-:Y:S01]  /*b980*/  ULDC UR7, c[0x0][0x228] ;  /* 0x00008a0000077ab9 */ /* 0x000fe20000000800 */
[----:B------:R-:W-:Y:S01]  /*b990*/  SHF.R.S32.HI R16, RZ, 0x1f, R0 ;  /* 0x0000001fff107819 */ /* 0x000fe20000011400 */
[----:B------:R-:W-:Y:S01]  /*b9a0*/  ULDC UR4, c[0x0][0x248] ;  /* 0x0000920000047ab9 */ /* 0x000fe20000000800 */
[----:B------:R-:W-:Y:S01]  /*b9b0*/  ISETP.LT.AND P1, PT, R8, UR6, !P1 ;  /* 0x0000000608007c0c */ /* 0x000fe2000cf21270 */
[----:B------:R2:W-:Y:S01]  /*b9c0*/  @P6 STG.E.U8 desc[UR14][R12.64], R21 ;  /* 0x000000150c006986 */ /* 0x0005e2000c10110e */
[----:B------:R-:W-:Y:S01]  /*b9d0*/  ISETP.LT.AND P5, PT, R6, UR7, !P4 ;  /* 0x0000000706007c0c */ /* 0x000fe2000e7a1270 */
[----:B------:R-:W-:Y:S01]  /*b9e0*/  ULDC UR6, c[0x0][0x228] ;  /* 0x00008a0000067ab9 */ /* 0x000fe20000000800 */
[----:B------:R-:W-:Y:S01]  /*b9f0*/  ISETP.LT.AND P4, PT, R8, UR8, !P4 ;  /* 0x0000000808007c0c */ /* 0x000fe2000e781270 */
[----:B------:R-:W-:Y:S01]  /*ba00*/  ULDC UR7, c[0x0][0x228] ;  /* 0x00008a0000077ab9 */ /* 0x000fe20000000800 */
[----:B0-----:R-:W-:Y:S01]  /*ba10*/  IADD3 R14, P6, R9, R4, RZ ;  /* 0x00000004090e7210 */ /* 0x001fe20007fde0ff */
[----:B------:R-:W-:Y:S01]  /*ba20*/  ULDC UR8, c[0x0][0x228] ;  /* 0x00008a0000087ab9 */ /* 0x000fe20000000800 */
[----:B-1----:R-:W-:-:S02]  /*ba30*/  IADD3 R10, P3, R0, R3, RZ ;  /* 0x00000003000a7210 */ /* 0x002fc40007f7e0ff */
[----:B------:R-:W-:Y:S01]  /*ba40*/  PRMT R17, R17, 0x7773, RZ ;  /* 0x0000777311117816 */ /* 0x000fe200000000ff */
[--C-:B------:R-:W-:Y:S01]  /*ba50*/  IMAD.X R15, R20, 0x1, R5.reuse, P6 ;  /* 0x00000001140f7824 */ /* 0x100fe200030e0605 */
[----:B------:R-:W-:Y:S01]  /*ba60*/  ISETP.GE.AND P6, PT, R7, UR5, PT ;  /* 0x0000000507007c0c */ /* 0x000fe2000bfc6270 */
[----:B------:R-:W-:Y:S01]  /*ba70*/  IMAD.X R11, R16, 0x1, R2, P3 ;  /* 0x00000001100b7824 */ /* 0x000fe200018e0602 */
[C---:B--2---:R-:W-:Y:S01]  /*ba80*/  IADD3 R12, P3, R0.reuse, R4, RZ ;  /* 0x00000004000c7210 */ /* 0x044fe20007f7e0ff */
[----:B------:R-:W-:Y:S01]  /*ba90*/  VIADD R0, R0, UR4 ;  /* 0x0000000400007c36 */ /* 0x000fe20008000000 */
[C---:B------:R-:W-:Y:S01]  /*baa0*/  PRMT R9, R18.reuse, 0x7770, RZ ;  /* 0x0000777012097816 */ /* 0x040fe200000000ff */
[----:B------:R-:W-:Y:S01]  /*bab0*/  ULDC UR5, c[0x0][0x248] ;  /* 0x0000920000057ab9 */ /* 0x000fe20000000800 */
[----:B------:R-:W-:Y:S01]  /*bac0*/  PRMT R7, R18, 0x7771, RZ ;  /* 0x0000777112077816 */ /* 0x000fe200000000ff */
[----:B------:R-:W-:Y:S01]  /*bad0*/  IMAD.X R13, R16, 0x1, R5, P3 ;  /* 0x00000001100d7824 */ /* 0x000fe200018e0605 */
[----:B------:R0:W-:Y:S01]  /*bae0*/  @P1 STG.E.U8 desc[UR14][R14.64], R17 ;  /* 0x000000110e001986 */ /* 0x0001e2000c10110e */
[----:B------:R-:W-:Y:S01]  /*baf0*/  VIADD R16, R0, UR5 ;  /* 0x0000000500107c36 */ /* 0x000fe20008000000 */
[----:B------:R-:W-:Y:S01]  /*bb00*/  ULDC UR4, c[0x0][0x248] ;  /* 0x0000920000047ab9 */ /* 0x000fe20000000800 */
[----:B------:R-:W-:Y:S01]  /*bb10*/  ULDC UR5, c[0x0][0x228] ;  /* 0x00008a0000057ab9 */ /* 0x000fe20000000800 */
[----:B------:R1:W-:Y:S01]  /*bb20*/  @P5 STG.E.U8 desc[UR14][R10.64], R9 ;  /* 0x000000090a005986 */ /* 0x0003e2000c10110e */
[----:B------:R-:W-:-:S02]  /*bb30*/  ISETP.LT.AND P1, PT, R6, UR8, !P0 ;  /* 0x0000000806007c0c */ /* 0x000fc4000c721270 */
[----:B------:R-:W-:Y:S01]  /*bb40*/  ISETP.LT.AND P0, PT, R8, UR5, !P0 ;  /* 0x0000000508007c0c */ /* 0x000fe2000c701270 */
[----:B------:R2:W-:Y:S01]  /*bb50*/  @P4 STG.E.U8 desc[UR14][R12.64], R7 ;  /* 0x000000070c004986 */ /* 0x0005e2000c10110e */
[C---:B------:R-:W-:Y:S02]  /*bb60*/  PRMT R25, R18.reuse, 0x7772, RZ ;  /* 0x0000777212197816 */ /* 0x040fe400000000ff */
[----:B------:R-:W-:Y:S02]  /*bb70*/  PRMT R23, R18, 0x7773, RZ ;  /* 0x0000777312177816 */ /* 0x000fe400000000ff */
[-C--:B0-----:R-:W-:Y:S02]  /*bb80*/  IADD3 R14, P5, R16, R3.reuse, RZ ;  /* 0x00000003100e7210 */ /* 0x081fe40007fbe0ff */
[----:B-1----:R-:W-:Y:S02]  /*bb90*/  SHF.R.S32.HI R9, RZ, 0x1f, R0 ;  /* 0x0000001fff097819 */ /* 0x002fe40000011400 */
[----:B------:R-:W-:-:S02]  /*bba0*/  IADD3 R10, P3, R0, R3, RZ ;  /* 0x00000003000a7210 */ /* 0x000fc40007f7e0ff */
[-C--:B--2---:R-:W-:Y:S01]  /*bbb0*/  IADD3 R12, P4, R0, R4.reuse, RZ ;  /* 0x00000004000c7210 */ /* 0x084fe20007f9e0ff */
[C---:B------:R-:W-:Y:S01]  /*bbc0*/  VIADD R0, R16.reuse, UR4 ;  /* 0x0000000410007c36 */ /* 0x040fe20008000000 */
[----:B------:R-:W-:Y:S01]  /*bbd0*/  SHF.R.S32.HI R7, RZ, 0x1f, R16 ;  /* 0x0000001fff077819 */ /* 0x000fe20000011410 */
[C-C-:B------:R-:W-:Y:S01]  /*bbe0*/  IMAD.X R11, R9.reuse, 0x1, R2.reuse, P3 ;  /* 0x00000001090b7824 */ /* 0x140fe200018e0602 */
[----:B------:R-:W-:Y:S01]  /*bbf0*/  ULDC UR4, c[0x0][0x228] ;  /* 0x00008a0000047ab9 */ /* 0x000fe20000000800 */
[--C-:B------:R-:W-:Y:S01]  /*bc00*/  IMAD.X R13, R9, 0x1, R5.reuse, P4 ;  /* 0x00000001090d7824 */ /* 0x100fe200020e0605 */
[----:B------:R-:W-:Y:S01]  /*bc10*/  IADD3 R16, P4, R16, R4, RZ ;  /* 0x0000000410107210 */ /* 0x000fe20007f9e0ff */
[C---:B------:R-:W-:Y:S01]  /*bc20*/  IMAD.X R15, R7.reuse, 0x1, R2, P5 ;  /* 0x00000001070f7824 */ /* 0x040fe200028e0602 */
[----:B------:R-:W-:Y:S02]  /*bc30*/  SHF.R.S32.HI R9, RZ, 0x1f, R0 ;  /* 0x0000001fff097819 */ /* 0x000fe40000011400 */
[----:B------:R-:W-:Y:S01]  /*bc40*/  IADD3 R20, P3, R0, R3, RZ ;  /* 0x0000000300147210 */ /* 0x000fe20007f7e0ff */
[----:B------:R-:W-:Y:S01]  /*bc50*/  IMAD.X R17, R7, 0x1, R5, P4 ;  /* 0x0000000107117824 */ /* 0x000fe200020e0605 */
[----:B------:R-:W-:-:S02]  /*bc60*/  ISETP.LT.AND P5, PT, R6, UR6, !P2 ;  /* 0x0000000606007c0c */ /* 0x000fc4000d7a1270 */
[----:B------:R-:W-:Y:S01]  /*bc70*/  ISETP.LT.AND P2, PT, R8, UR4, !P2 ;  /* 0x0000000408007c0c */ /* 0x000fe2000d741270 */
[----:B------:R-:W-:Y:S01]  /*bc80*/  ULDC UR4, c[0x0][0x228] ;  /* 0x00008a0000047ab9 */ /* 0x000fe20000000800 */
[----:B------:R-:W-:Y:S01]  /*bc90*/  ISETP.LT.AND P4, PT, R6, UR7, !P6 ;  /* 0x0000000706007c0c */ /* 0x000fe2000f781270 */
[----:B------:R-:W-:Y:S01]  /*bca0*/  IMAD.X R21, R9, 0x1, R2, P3 ;  /* 0x0000000109157824 */ /* 0x000fe200018e0602 */
[----:B------:R-:W-:Y:S02]  /*bcb0*/  IADD3 R4, P3, R0, R4, RZ ;  /* 0x0000000400047210 */ /* 0x000fe40007f7e0ff */
[----:B------:R-:W-:Y:S02]  /*bcc0*/  ISETP.LT.AND P6, PT, R8, UR4, !P6 ;  /* 0x0000000408007c0c */ /* 0x000fe4000f7c1270 */
[----:B------:R-:W-:Y:S01]  /*bcd0*/  PRMT R3, R19, 0x7773, RZ ;  /* 0x0000777313037816 */ /* 0x000fe200000000ff */
[----:B------:R-:W-:Y:S01]  /*bce0*/  IMAD.X R5, R9, 0x1, R5, P3 ;  /* 0x0000000109057824 */ /* 0x000fe200018e0605 */
[C---:B------:R-:W-:Y:S01]  /*bcf0*/  PRMT R7, R19.reuse, 0x7772, RZ ;  /* 0x0000777213077816 */ /* 0x040fe200000000ff */
[----:B------:R0:W-:Y:S01]  /*bd00*/  @P5 STG.E.U8 desc[UR14][R10.64], R25 ;  /* 0x000000190a005986 */ /* 0x0001e2000c10110e */
[----:B------:R-:W-:-:S02]  /*bd10*/  PRMT R9, R19, 0x7771, RZ ;  /* 0x0000777113097816 */ /* 0x000fc400000000ff */
[----:B------:R-:W-:Y:S01]  /*bd20*/  PRMT R19, R19, 0x7770, RZ ;  /* 0x0000777013137816 */ /* 0x000fe200000000ff */
[----:B------:R0:W-:Y:S04]  /*bd30*/  @P2 STG.E.U8 desc[UR14][R12.64], R23 ;  /* 0x000000170c002986 */ /* 0x0001e8000c10110e */
[----:B------:R0:W-:Y:S04]  /*bd40*/  @P4 STG.E.U8 desc[UR14][R14.64], R19 ;  /* 0x000000130e004986 */ /* 0x0001e8000c10110e */
[----:B------:R0:W-:Y:S04]  /*bd50*/  @P6 STG.E.U8 desc[UR14][R16.64], R9 ;  /* 0x0000000910006986 */ /* 0x0001e8000c10110e */
[----:B------:R0:W-:Y:S01]  /*bd60*/  @P1 STG.E.U8 desc[UR14][R20.64], R7 ;  /* 0x0000000714001986 */ /* 0x0001e2000c10110e */
[----:B------:R-:W-:Y:S05]  /*bd70*/  @!P0 EXIT ;  /* 0x000000000000894d */ /* 0x000fea0003800000 */
[----:B------:R-:W-:Y:S01]  /*bd80*/  STG.E.U8 desc[UR14][R4.64], R3 ;  /* 0x0000000304007986 */ /* 0x000fe2000c10110e */
[----:B------:R-:W-:Y:S05]  /*bd90*/  EXIT ;  /* 0x000000000000794d */ /* 0x000fea0003800000 */
.L_x_2:
[----:B------:R-:W-:-:S00]  /*bda0*/  BRA `(.L_x_2) ;  /* 0xfffffffc00fc7947 */ /* 0x000fc0000383ffff */
[----:B------:R-:W-:-:S00]  /*bdb0*/  NOP ;  /* 0x0000000000007918 */ /* 0x000fc00000000000 */
        /* <DEDUP_REMOVED lines=12> */
.L_x_3:


//--------------------- .nv.shared.matmul_kernel  --------------------------
	.section	.nv.shared.matmul_kernel,"aw",@nobits
	.sectionflags	@""
	.align	16
	.zero		1024


//--------------------- .nv.shared.reserved.0     --------------------------
	.section	.nv.shared.reserved.0,"aw",@nobits
	.weak		__nv_reservedSMEM_offset_0_alias
	.size		__nv_reservedSMEM_offset_0_alias, 0, 0
	.other		__nv_reservedSMEM_offset_0_alias,@"STO_CUDA_RESERVED_SHARED STV_DEFAULT"
__nv_reservedSMEM_offset_0_alias:
	.zero		0


//--------------------- .nv.constant0.matmul_kernel --------------------------
	.section	.nv.constant0.matmul_kernel,"a",@progbits
	.sectionflags	@""
	.align	4
.nv.constant0.matmul_kernel:
	.zero		608


//--------------------- SYMBOLS --------------------------

	.type		.nv.reservedSmem.offset0,@object
	.size		.nv.reservedSmem.offset0,0x4
